	.target	sm_100a

	.elftype	@"ET_EXEC"


//--------------------- .note.nv.tkinfo           --------------------------
	.section	.note.nv.tkinfo,"",@"SHT_NOTE"
	.sectionflags	@"SHF_NOTE_NV_TKINFO"
	.tkinfo
        /*0018*/ 	.word	0x00000002
        /*0030*/ 	.string	""
        /*0030*/ 	.string	"ptxas"
        /*0030*/ 	.string	"Cuda compilation tools, release 13.0, V13.0.88"
        /*0030*/ 	.string	"Build cuda_13.0.r13.0/compiler.36424714_0"
        /*0030*/ 	.string	"-arch sm_100a -m 64 "



//--------------------- .note.nv.cuinfo           --------------------------
	.section	.note.nv.cuinfo,"",@"SHT_NOTE"
	.sectionflags	@"SHF_NOTE_NV_CUINFO"
        /*0018*/ 	.short	0x0002
        /*001a*/ 	.short	0x0064
        /*001c*/ 	.short	0x0082
	.zero		2


//--------------------- .nv.info                  --------------------------
	.section	.nv.info,"",@"SHT_CUDA_INFO"
	.align	4


	//----- nvinfo : EIATTR_REGCOUNT
	.align		4
        /*0000*/ 	.byte	0x04, 0x2f
        /*0002*/ 	.short	(.L_19 - .L_18)
	.align		4
.L_18:
        /*0004*/ 	.word	index@(_ZN7cutlass13device_kernelINS_4gemm6kernel13GemmUniversalIN4cute5tupleIJiiiiEEENS1_10collective13CollectiveMmaINS1_46MainloopSm100TmaUmmaWarpSpecializedBlockScaledILi8ELi2ELi2ENS5_IJNS4_1CILi1EEENSA_ILi4EEESB_EEEEENS5_IJNSA_ILi128EEENSA_ILi64EEESF_EEENS5_IJNS_12float_e4m3_tENS_13float_ue8m0_tEEEENS5_IJNS5_IJlSB_lEEENS4_6LayoutINS5_IJNS5_IJNS5_IJNSA_ILi32EEESC_EEEiEEESP_NS5_IJSB_iEEEEEENS5_IJNS5_IJNS5_IJNSA_ILi16EEESC_EEEiEEENS5_IJNS5_IJNSA_ILi0EEESB_EEENSA_ILi512EEEEEENS5_IJSV_iEEEEEEEEEEESK_S12_NS4_8TiledMMAINS4_8MMA_AtomIJNS4_21SM100_MMA_MXF8F6F4_SSISI_SI_fSJ_Li128ELi64ELNS4_4UMMA5MajorE0ELS17_0ELNS16_7ScaleInE0ELS18_0EEEEEENSM_INS5_IJSB_SB_SB_EEENS5_IJSV_SV_SV_EEEEENS5_IJNS4_10UnderscoreES1E_S1E_EEEEENS5_IJNS4_23SM90_TMA_LOAD_MULTICASTES1H_EEENS5_IJNS4_14ComposedLayoutINS4_7SwizzleILi3ELi4ELi3EEENS4_18smem_ptr_flag_bitsILi8EEENSM_INS5_IJNSA_ILi8EEESF_EEENS5_IJSF_SB_EEEEEEENSM_INS5_IJNS5_IJNS5_IJSO_SB_EEENS5_IJSN_SB_EEEEEESB_NS5_IJSC_SB_EEEEEENS5_IJNS5_IJNS5_IJST_SX_EEESW_EEESV_NS5_IJSB_SX_EEEEEEEEEEEvNS4_8identityENS5_IJNS4_13SM90_TMA_LOADES25_EEES23_vS24_EENS_8epilogue10collective18CollectiveEpilogueINS28_23Sm100TmaWarpSpecializedILi3ELi2ELi32ELb1ELb0EEEJSH_NS5_IJNSM_ISF_SB_EENSM_ISN_SB_EEEEENS_10bfloat16_tESL_S2G_SL_NS28_6fusion15FusionCallbacksIS2C_NS2H_17LinearCombinationIS2G_fS2G_fLNS_15FloatRoundStyleE2EEESH_S2F_JEEENS4_5SM1004TMEM4LOAD26SM100_TMEM_LOAD_32dp32b32xES25_NS1J_INS1K_ILi2ELi4ELi3EEENS1M_ILi16EEENSM_INS5_IJS1O_SN_EEES1U_EEEENS4_39AutoVectorizingCopyWithAssumedAlignmentILi128EEENS4_14SM90_TMA_STOREES2V_S2X_S2X_EEEvvEEEEvNT_6ParamsE)
        /*0008*/ 	.word	0x0000006f


	//----- nvinfo : EIATTR_FRAME_SIZE
	.align		4
.L_19:
        /*000c*/ 	.byte	0x04, 0x11
        /*000e*/ 	.short	(.L_21 - .L_20)
	.align		4
.L_20:
        /*0010*/ 	.word	index@($__internal_2_$__cuda_sm10x_tcgen05_guardrail_trap_unallocated_columns_being_dealloced)
        /*0014*/ 	.word	0x00000000


	//----- nvinfo : EIATTR_FRAME_SIZE
	.align		4
.L_21:
        /*0018*/ 	.byte	0x04, 0x11
        /*001a*/ 	.short	(.L_23 - .L_22)
	.align		4
.L_22:
        /*001c*/ 	.word	index@($__internal_1_$__cuda_sm10x_tcgen05_guardrail_trap_phase_invalid_during_alloc)
        /*0020*/ 	.word	0x00000000


	//----- nvinfo : EIATTR_FRAME_SIZE
	.align		4
.L_23:
        /*0024*/ 	.byte	0x04, 0x11
        /*0026*/ 	.short	(.L_25 - .L_24)
	.align		4
.L_24:
        /*0028*/ 	.word	index@($__internal_0_$__cuda_sm10x_tcgen05_guardrail_trap_col_being_dealloced_not_returned_by_alloc)
        /*002c*/ 	.word	0x00000000


	//----- nvinfo : EIATTR_FRAME_SIZE
	.align		4
.L_25:
        /*0030*/ 	.byte	0x04, 0x11
        /*0032*/ 	.short	(.L_27 - .L_26)
	.align		4
.L_26:
        /*0034*/ 	.word	index@(_ZN7cutlass13device_kernelINS_4gemm6kernel13GemmUniversalIN4cute5tupleIJiiiiEEENS1_10collective13CollectiveMmaINS1_46MainloopSm100TmaUmmaWarpSpecializedBlockScaledILi8ELi2ELi2ENS5_IJNS4_1CILi1EEENSA_ILi4EEESB_EEEEENS5_IJNSA_ILi128EEENSA_ILi64EEESF_EEENS5_IJNS_12float_e4m3_tENS_13float_ue8m0_tEEEENS5_IJNS5_IJlSB_lEEENS4_6LayoutINS5_IJNS5_IJNS5_IJNSA_ILi32EEESC_EEEiEEESP_NS5_IJSB_iEEEEEENS5_IJNS5_IJNS5_IJNSA_ILi16EEESC_EEEiEEENS5_IJNS5_IJNSA_ILi0EEESB_EEENSA_ILi512EEEEEENS5_IJSV_iEEEEEEEEEEESK_S12_NS4_8TiledMMAINS4_8MMA_AtomIJNS4_21SM100_MMA_MXF8F6F4_SSISI_SI_fSJ_Li128ELi64ELNS4_4UMMA5MajorE0ELS17_0ELNS16_7ScaleInE0ELS18_0EEEEEENSM_INS5_IJSB_SB_SB_EEENS5_IJSV_SV_SV_EEEEENS5_IJNS4_10UnderscoreES1E_S1E_EEEEENS5_IJNS4_23SM90_TMA_LOAD_MULTICASTES1H_EEENS5_IJNS4_14ComposedLayoutINS4_7SwizzleILi3ELi4ELi3EEENS4_18smem_ptr_flag_bitsILi8EEENSM_INS5_IJNSA_ILi8EEESF_EEENS5_IJSF_SB_EEEEEEENSM_INS5_IJNS5_IJNS5_IJSO_SB_EEENS5_IJSN_SB_EEEEEESB_NS5_IJSC_SB_EEEEEENS5_IJNS5_IJNS5_IJST_SX_EEESW_EEESV_NS5_IJSB_SX_EEEEEEEEEEEvNS4_8identityENS5_IJNS4_13SM90_TMA_LOADES25_EEES23_vS24_EENS_8epilogue10collective18CollectiveEpilogueINS28_23Sm100TmaWarpSpecializedILi3ELi2ELi32ELb1ELb0EEEJSH_NS5_IJNSM_ISF_SB_EENSM_ISN_SB_EEEEENS_10bfloat16_tESL_S2G_SL_NS28_6fusion15FusionCallbacksIS2C_NS2H_17LinearCombinationIS2G_fS2G_fLNS_15FloatRoundStyleE2EEESH_S2F_JEEENS4_5SM1004TMEM4LOAD26SM100_TMEM_LOAD_32dp32b32xES25_NS1J_INS1K_ILi2ELi4ELi3EEENS1M_ILi16EEENSM_INS5_IJS1O_SN_EEES1U_EEEENS4_39AutoVectorizingCopyWithAssumedAlignmentILi128EEENS4_14SM90_TMA_STOREES2V_S2X_S2X_EEEvvEEEEvNT_6ParamsE)
        /*0038*/ 	.word	0x00000000


	//----- nvinfo : EIATTR_MIN_STACK_SIZE
	.align		4
.L_27:
        /*003c*/ 	.byte	0x04, 0x12
        /*003e*/ 	.short	(.L_29 - .L_28)
	.align		4
.L_28:
        /*0040*/ 	.word	index@(_ZN7cutlass13device_kernelINS_4gemm6kernel13GemmUniversalIN4cute5tupleIJiiiiEEENS1_10collective13CollectiveMmaINS1_46MainloopSm100TmaUmmaWarpSpecializedBlockScaledILi8ELi2ELi2ENS5_IJNS4_1CILi1EEENSA_ILi4EEESB_EEEEENS5_IJNSA_ILi128EEENSA_ILi64EEESF_EEENS5_IJNS_12float_e4m3_tENS_13float_ue8m0_tEEEENS5_IJNS5_IJlSB_lEEENS4_6LayoutINS5_IJNS5_IJNS5_IJNSA_ILi32EEESC_EEEiEEESP_NS5_IJSB_iEEEEEENS5_IJNS5_IJNS5_IJNSA_ILi16EEESC_EEEiEEENS5_IJNS5_IJNSA_ILi0EEESB_EEENSA_ILi512EEEEEENS5_IJSV_iEEEEEEEEEEESK_S12_NS4_8TiledMMAINS4_8MMA_AtomIJNS4_21SM100_MMA_MXF8F6F4_SSISI_SI_fSJ_Li128ELi64ELNS4_4UMMA5MajorE0ELS17_0ELNS16_7ScaleInE0ELS18_0EEEEEENSM_INS5_IJSB_SB_SB_EEENS5_IJSV_SV_SV_EEEEENS5_IJNS4_10UnderscoreES1E_S1E_EEEEENS5_IJNS4_23SM90_TMA_LOAD_MULTICASTES1H_EEENS5_IJNS4_14ComposedLayoutINS4_7SwizzleILi3ELi4ELi3EEENS4_18smem_ptr_flag_bitsILi8EEENSM_INS5_IJNSA_ILi8EEESF_EEENS5_IJSF_SB_EEEEEEENSM_INS5_IJNS5_IJNS5_IJSO_SB_EEENS5_IJSN_SB_EEEEEESB_NS5_IJSC_SB_EEEEEENS5_IJNS5_IJNS5_IJST_SX_EEESW_EEESV_NS5_IJSB_SX_EEEEEEEEEEEvNS4_8identityENS5_IJNS4_13SM90_TMA_LOADES25_EEES23_vS24_EENS_8epilogue10collective18CollectiveEpilogueINS28_23Sm100TmaWarpSpecializedILi3ELi2ELi32ELb1ELb0EEEJSH_NS5_IJNSM_ISF_SB_EENSM_ISN_SB_EEEEENS_10bfloat16_tESL_S2G_SL_NS28_6fusion15FusionCallbacksIS2C_NS2H_17LinearCombinationIS2G_fS2G_fLNS_15FloatRoundStyleE2EEESH_S2F_JEEENS4_5SM1004TMEM4LOAD26SM100_TMEM_LOAD_32dp32b32xES25_NS1J_INS1K_ILi2ELi4ELi3EEENS1M_ILi16EEENSM_INS5_IJS1O_SN_EEES1U_EEEENS4_39AutoVectorizingCopyWithAssumedAlignmentILi128EEENS4_14SM90_TMA_STOREES2V_S2X_S2X_EEEvvEEEEvNT_6ParamsE)
        /*0044*/ 	.word	0x00000000
.L_29:


//--------------------- .nv.compat                --------------------------
	.section	.nv.compat,"",@"SHT_CUDA_COMPAT_INFO"
	.align	4
        /*0000*/ 	.byte	0x02, 0x09, 0x01, 0x00, 0x02, 0x02, 0x02, 0x00, 0x02, 0x05, 0x05, 0x00, 0x03, 0x07, 0x01, 0x01
        /*0010*/ 	.byte	0x02, 0x03, 0x01, 0x00, 0x02, 0x06, 0x01, 0x00, 0x04, 0x0b, 0x08, 0x00, 0x09, 0x00, 0x00, 0x00
        /*0020*/ 	.byte	0x00, 0x00, 0x00, 0x00


//--------------------- .nv.info._ZN7cutlass13device_kernelINS_4gemm6kernel13GemmUniversalIN4cute5tupleIJiiiiEEENS1_10collective13CollectiveMmaINS1_46MainloopSm100TmaUmmaWarpSpecializedBlockScaledILi8ELi2ELi2ENS5_IJNS4_1CILi1EEENSA_ILi4EEESB_EEEEENS5_IJNSA_ILi128EEENSA_ILi64EEESF_EEENS5_IJNS_12float_e4m3_tENS_13float_ue8m0_tEEEENS5_IJNS5_IJlSB_lEEENS4_6LayoutINS5_IJNS5_IJNS5_IJNSA_ILi32EEESC_EEEiEEESP_NS5_IJSB_iEEEEEENS5_IJNS5_IJNS5_IJNSA_ILi16EEESC_EEEiEEENS5_IJNS5_IJNSA_ILi0EEESB_EEENSA_ILi512EEEEEENS5_IJSV_iEEEEEEEEEEESK_S12_NS4_8TiledMMAINS4_8MMA_AtomIJNS4_21SM100_MMA_MXF8F6F4_SSISI_SI_fSJ_Li128ELi64ELNS4_4UMMA5MajorE0ELS17_0ELNS16_7ScaleInE0ELS18_0EEEEEENSM_INS5_IJSB_SB_SB_EEENS5_IJSV_SV_SV_EEEEENS5_IJNS4_10UnderscoreES1E_S1E_EEEEENS5_IJNS4_23SM90_TMA_LOAD_MULTICASTES1H_EEENS5_IJNS4_14ComposedLayoutINS4_7SwizzleILi3ELi4ELi3EEENS4_18smem_ptr_flag_bitsILi8EEENSM_INS5_IJNSA_ILi8EEESF_EEENS5_IJSF_SB_EEEEEEENSM_INS5_IJNS5_IJNS5_IJSO_SB_EEENS5_IJSN_SB_EEEEEESB_NS5_IJSC_SB_EEEEEENS5_IJNS5_IJNS5_IJST_SX_EEESW_EEESV_NS5_IJSB_SX_EEEEEEEEEEEvNS4_8identityENS5_IJNS4_13SM90_TMA_LOADES25_EEES23_vS24_EENS_8epilogue10collective18CollectiveEpilogueINS28_23Sm100TmaWarpSpecializedILi3ELi2ELi32ELb1ELb0EEEJSH_NS5_IJNSM_ISF_SB_EENSM_ISN_SB_EEEEENS_10bfloat16_tESL_S2G_SL_NS28_6fusion15FusionCallbacksIS2C_NS2H_17LinearCombinationIS2G_fS2G_fLNS_15FloatRoundStyleE2EEESH_S2F_JEEENS4_5SM1004TMEM4LOAD26SM100_TMEM_LOAD_32dp32b32xES25_NS1J_INS1K_ILi2ELi4ELi3EEENS1M_ILi16EEENSM_INS5_IJS1O_SN_EEES1U_EEEENS4_39AutoVectorizingCopyWithAssumedAlignmentILi128EEENS4_14SM90_TMA_STOREES2V_S2X_S2X_EEEvvEEEEvNT_6ParamsE --------------------------
	.section	.nv.info._ZN7cutlass13device_kernelINS_4gemm6kernel13GemmUniversalIN4cute5tupleIJiiiiEEENS1_10collective13CollectiveMmaINS1_46MainloopSm100TmaUmmaWarpSpecializedBlockScaledILi8ELi2ELi2ENS5_IJNS4_1CILi1EEENSA_ILi4EEESB_EEEEENS5_IJNSA_ILi128EEENSA_ILi64EEESF_EEENS5_IJNS_12float_e4m3_tENS_13float_ue8m0_tEEEENS5_IJNS5_IJlSB_lEEENS4_6LayoutINS5_IJNS5_IJNS5_IJNSA_ILi32EEESC_EEEiEEESP_NS5_IJSB_iEEEEEENS5_IJNS5_IJNS5_IJNSA_ILi16EEESC_EEEiEEENS5_IJNS5_IJNSA_ILi0EEESB_EEENSA_ILi512EEEEEENS5_IJSV_iEEEEEEEEEEESK_S12_NS4_8TiledMMAINS4_8MMA_AtomIJNS4_21SM100_MMA_MXF8F6F4_SSISI_SI_fSJ_Li128ELi64ELNS4_4UMMA5MajorE0ELS17_0ELNS16_7ScaleInE0ELS18_0EEEEEENSM_INS5_IJSB_SB_SB_EEENS5_IJSV_SV_SV_EEEEENS5_IJNS4_10UnderscoreES1E_S1E_EEEEENS5_IJNS4_23SM90_TMA_LOAD_MULTICASTES1H_EEENS5_IJNS4_14ComposedLayoutINS4_7SwizzleILi3ELi4ELi3EEENS4_18smem_ptr_flag_bitsILi8EEENSM_INS5_IJNSA_ILi8EEESF_EEENS5_IJSF_SB_EEEEEEENSM_INS5_IJNS5_IJNS5_IJSO_SB_EEENS5_IJSN_SB_EEEEEESB_NS5_IJSC_SB_EEEEEENS5_IJNS5_IJNS5_IJST_SX_EEESW_EEESV_NS5_IJSB_SX_EEEEEEEEEEEvNS4_8identityENS5_IJNS4_13SM90_TMA_LOADES25_EEES23_vS24_EENS_8epilogue10collective18CollectiveEpilogueINS28_23Sm100TmaWarpSpecializedILi3ELi2ELi32ELb1ELb0EEEJSH_NS5_IJNSM_ISF_SB_EENSM_ISN_SB_EEEEENS_10bfloat16_tESL_S2G_SL_NS28_6fusion15FusionCallbacksIS2C_NS2H_17LinearCombinationIS2G_fS2G_fLNS_15FloatRoundStyleE2EEESH_S2F_JEEENS4_5SM1004TMEM4LOAD26SM100_TMEM_LOAD_32dp32b32xES25_NS1J_INS1K_ILi2ELi4ELi3EEENS1M_ILi16EEENSM_INS5_IJS1O_SN_EEES1U_EEEENS4_39AutoVectorizingCopyWithAssumedAlignmentILi128EEENS4_14SM90_TMA_STOREES2V_S2X_S2X_EEEvvEEEEvNT_6ParamsE,"",@"SHT_CUDA_INFO"
	.sectionflags	@""
	.align	4


	//----- nvinfo : EIATTR_CUDA_API_VERSION
	.align		4
        /*0000*/ 	.byte	0x04, 0x37
        /*0002*/ 	.short	(.L_31 - .L_30)
.L_30:
        /*0004*/ 	.word	0x00000082


	//----- nvinfo : EIATTR_KPARAM_INFO
	.align		4
.L_31:
        /*0008*/ 	.byte	0x04, 0x17
        /*000a*/ 	.short	(.L_33 - .L_32)
.L_32:
        /*000c*/ 	.word	0x00000000
        /*0010*/ 	.short	0x0000
        /*0012*/ 	.short	0x0000
        /*0014*/ 	.byte	0x00, 0xf0, 0x01, 0x30


	//----- nvinfo : EIATTR_AT_ENTRY_FRAGMENTS
	.align		4
.L_33:
        /*0018*/ 	.byte	0x04, 0x4f
        /*001a*/ 	.short	(.L_35 - .L_34)


	//   ....[0]....
.L_34:
        /*001c*/ 	.word	0x00000006


	//----- nvinfo : EIATTR_RESERVED_SMEM_USED
	.align		4
.L_35:
        /*0020*/ 	.byte	0x01, 0x41
	.zero		2


	//----- nvinfo : EIATTR_SPARSE_MMA_MASK
	.align		4
        /*0024*/ 	.byte	0x03, 0x50
        /*0026*/ 	.short	0x0000


	//----- nvinfo : EIATTR_TCGEN05_1CTA_USED
	.align		4
        /*0028*/ 	.byte	0x01, 0x51
	.zero		2


	//----- nvinfo : EIATTR_MAXREG_COUNT
	.align		4
        /*002c*/ 	.byte	0x03, 0x1b
        /*002e*/ 	.short	0x00ff


	//----- nvinfo : EIATTR_NUM_BARRIERS
	.align		4
        /*0030*/ 	.byte	0x02, 0x4c
        /*0032*/ 	.byte	0x07
	.zero		1


	//----- nvinfo : EIATTR_EXTERNS
	.align		4
        /*0034*/ 	.byte	0x04, 0x0f
        /*0036*/ 	.short	(.L_37 - .L_36)


	//   ....[0]....
	.align		4
.L_36:
        /*0038*/ 	.word	index@(__assertfail)


	//----- nvinfo : EIATTR_MERCURY_ISA_VERSION
	.align		4
.L_37:
        /*003c*/ 	.byte	0x03, 0x5f
        /*003e*/ 	.short	0x0101


	//----- nvinfo : EIATTR_INT_WARP_WIDE_INSTR_OFFSETS
	.align		4
        /*0040*/ 	.byte	0x04, 0x31
        /*0042*/ 	.short	(.L_39 - .L_38)


	//   ....[0]....
.L_38:
        /*0044*/ 	.word	0x00002470


	//   ....[1]....
        /*0048*/ 	.word	0x00004780


	//   ....[2]....
        /*004c*/ 	.word	0x000047b0


	//   ....[3]....
        /*0050*/ 	.word	0x00004800


	//   ....[4]....
        /*0054*/ 	.word	0x000050a0


	//   ....[5]....
        /*0058*/ 	.word	0x00005110


	//   ....[6]....
        /*005c*/ 	.word	0x00005380


	//   ....[7]....
        /*0060*/ 	.word	0x000054f0


	//----- nvinfo : EIATTR_COOP_GROUP_MASK_REGIDS
	.align		4
.L_39:
        /*0064*/ 	.byte	0x04, 0x29
        /*0066*/ 	.short	(.L_41 - .L_40)


	//   ....[0]....
.L_40:
        /*0068*/ 	.word	0xffffffff


	//   ....[1]....
        /*006c*/ 	.word	0xffffffff


	//   ....[2]....
        /*0070*/ 	.word	0xffffffff


	//   ....[3]....
        /*0074*/ 	.word	0xffffffff


	//   ....[4]....
        /*0078*/ 	.word	0xffffffff


	//   ....[5]....
        /*007c*/ 	.word	0xffffffff


	//   ....[6]....
        /*0080*/ 	.word	0xffffffff


	//   ....[7]....
        /*0084*/ 	.word	0xffffffff


	//   ....[8]....
        /*0088*/ 	.word	0xffffffff


	//   ....[9]....
        /*008c*/ 	.word	0xffffffff


	//   ....[10]....
        /*0090*/ 	.word	0xffffffff


	//   ....[11]....
        /*0094*/ 	.word	0xffffffff


	//   ....[12]....
        /*0098*/ 	.word	0xffffffff


	//   ....[13]....
        /*009c*/ 	.word	0xffffffff


	//----- nvinfo : EIATTR_COOP_GROUP_INSTR_OFFSETS
	.align		4
.L_41:
        /*00a0*/ 	.byte	0x04, 0x28
        /*00a2*/ 	.short	(.L_43 - .L_42)


	//   ....[0]....
.L_42:
        /*00a4*/ 	.word	0x00000090


	//   ....[1]....
        /*00a8*/ 	.word	0x00000530


	//   ....[2]....
        /*00ac*/ 	.word	0x00000790


	//   ....[3]....
        /*00b0*/ 	.word	0x00000910


	//   ....[4]....
        /*00b4*/ 	.word	0x00000a10


	//   ....[5]....
        /*00b8*/ 	.word	0x00000b80


	//   ....[6]....
        /*00bc*/ 	.word	0x00000ce0


	//   ....[7]....
        /*00c0*/ 	.word	0x00000e90


	//   ....[8]....
        /*00c4*/ 	.word	0x00002350


	//   ....[9]....
        /*00c8*/ 	.word	0x00003380


	//   ....[10]....
        /*00cc*/ 	.word	0x00003590


	//   ....[11]....
        /*00d0*/ 	.word	0x000035c0


	//   ....[12]....
        /*00d4*/ 	.word	0x00004670


	//   ....[13]....
        /*00d8*/ 	.word	0x000048a0


	//----- nvinfo : EIATTR_VRC_CTA_INIT_COUNT
	.align		4
.L_43:
        /*00dc*/ 	.byte	0x02, 0x4a
        /*00de*/ 	.byte	0x80
	.zero		1


	//----- nvinfo : EIATTR_SYSCALL_OFFSETS
	.align		4
        /*00e0*/ 	.byte	0x04, 0x46
        /*00e2*/ 	.short	(.L_45 - .L_44)


	//   ....[0]....
.L_44:
        /*00e4*/ 	.word	0x00006060


	//   ....[1]....
        /*00e8*/ 	.word	0x00006150


	//   ....[2]....
        /*00ec*/ 	.word	0x00006990


	//   ....[3]....
        /*00f0*/ 	.word	0x00007640


	//----- nvinfo : EIATTR_MBARRIER_INSTR_OFFSETS
	.align		4
.L_45:
        /*00f4*/ 	.byte	0x04, 0x39
        /*00f6*/ 	.short	(.L_47 - .L_46)


	//   ....[0]....
.L_46:
        /*00f8*/ 	.word	0x00000670
        /*00fc*/ 	.word	0x000000ff
        /*0100*/ 	.word	0x00000000
        /*0104*/ 	.short	0x0100
        /*0106*/ 	.byte	0x07
	.zero		1


	//   ....[1]....
        /*0108*/ 	.word	0x00000680
        /*010c*/ 	.word	0x000000ff
        /*0110*/ 	.word	0x00000040
        /*0114*/ 	.short	0x0100
        /*0116*/ 	.byte	0x07
	.zero		1


	//   ....[2]....
        /*0118*/ 	.word	0x00000690
        /*011c*/ 	.word	0x000000ff
        /*0120*/ 	.word	0x00000008
        /*0124*/ 	.short	0x0100
        /*0126*/ 	.byte	0x07
	.zero		1


	//   ....[3]....
        /*0128*/ 	.word	0x000006a0
        /*012c*/ 	.word	0x000000ff
        /*0130*/ 	.word	0x00000048
        /*0134*/ 	.short	0x0100
        /*0136*/ 	.byte	0x07
	.zero		1


	//   ....[4]....
        /*0138*/ 	.word	0x000006b0
        /*013c*/ 	.word	0x000000ff
        /*0140*/ 	.word	0x00000010
        /*0144*/ 	.short	0x0100
        /*0146*/ 	.byte	0x07
	.zero		1


	//   ....[5]....
        /*0148*/ 	.word	0x000006c0
        /*014c*/ 	.word	0x000000ff
        /*0150*/ 	.word	0x00000050
        /*0154*/ 	.short	0x0100
        /*0156*/ 	.byte	0x07
	.zero		1


	//   ....[6]....
        /*0158*/ 	.word	0x000006d0
        /*015c*/ 	.word	0x000000ff
        /*0160*/ 	.word	0x00000018
        /*0164*/ 	.short	0x0100
        /*0166*/ 	.byte	0x07
	.zero		1


	//   ....[7]....
        /*0168*/ 	.word	0x000006e0
        /*016c*/ 	.word	0x000000ff
        /*0170*/ 	.word	0x00000058
        /*0174*/ 	.short	0x0100
        /*0176*/ 	.byte	0x07
	.zero		1


	//   ....[8]....
        /*0178*/ 	.word	0x000006f0
        /*017c*/ 	.word	0x000000ff
        /*0180*/ 	.word	0x00000020
        /*0184*/ 	.short	0x0100
        /*0186*/ 	.byte	0x07
	.zero		1


	//   ....[9]....
        /*0188*/ 	.word	0x00000700
        /*018c*/ 	.word	0x000000ff
        /*0190*/ 	.word	0x00000060
        /*0194*/ 	.short	0x0100
        /*0196*/ 	.byte	0x07
	.zero		1


	//   ....[10]....
        /*0198*/ 	.word	0x00000710
        /*019c*/ 	.word	0x000000ff
        /*01a0*/ 	.word	0x00000028
        /*01a4*/ 	.short	0x0100
        /*01a6*/ 	.byte	0x07
	.zero		1


	//   ....[11]....
        /*01a8*/ 	.word	0x00000720
        /*01ac*/ 	.word	0x000000ff
        /*01b0*/ 	.word	0x00000068
        /*01b4*/ 	.short	0x0100
        /*01b6*/ 	.byte	0x07
	.zero		1


	//   ....[12]....
        /*01b8*/ 	.word	0x00000730
        /*01bc*/ 	.word	0x000000ff
        /*01c0*/ 	.word	0x00000030
        /*01c4*/ 	.short	0x0100
        /*01c6*/ 	.byte	0x07
	.zero		1


	//   ....[13]....
        /*01c8*/ 	.word	0x00000740
        /*01cc*/ 	.word	0x000000ff
        /*01d0*/ 	.word	0x00000070
        /*01d4*/ 	.short	0x0100
        /*01d6*/ 	.byte	0x07
	.zero		1


	//   ....[14]....
        /*01d8*/ 	.word	0x00000750
        /*01dc*/ 	.word	0x000000ff
        /*01e0*/ 	.word	0x00000038
        /*01e4*/ 	.short	0x0100
        /*01e6*/ 	.byte	0x07
	.zero		1


	//   ....[15]....
        /*01e8*/ 	.word	0x00000760
        /*01ec*/ 	.word	0x000000ff
        /*01f0*/ 	.word	0x00000078
        /*01f4*/ 	.short	0x0100
        /*01f6*/ 	.byte	0x07
	.zero		1


	//   ....[16]....
        /*01f8*/ 	.word	0x000008a0
        /*01fc*/ 	.word	0x000000ff
        /*0200*/ 	.word	0x00000080
        /*0204*/ 	.short	0x0100
        /*0206*/ 	.byte	0x07
	.zero		1


	//   ....[17]....
        /*0208*/ 	.word	0x000008b0
        /*020c*/ 	.word	0x000000ff
        /*0210*/ 	.word	0x00000098
        /*0214*/ 	.short	0x0100
        /*0216*/ 	.byte	0x07
	.zero		1


	//   ....[18]....
        /*0218*/ 	.word	0x000008c0
        /*021c*/ 	.word	0x000000ff
        /*0220*/ 	.word	0x00000088
        /*0224*/ 	.short	0x0100
        /*0226*/ 	.byte	0x07
	.zero		1


	//   ....[19]....
        /*0228*/ 	.word	0x000008d0
        /*022c*/ 	.word	0x000000ff
        /*0230*/ 	.word	0x000000a0
        /*0234*/ 	.short	0x0100
        /*0236*/ 	.byte	0x07
	.zero		1


	//   ....[20]....
        /*0238*/ 	.word	0x000008e0
        /*023c*/ 	.word	0x000000ff
        /*0240*/ 	.word	0x00000090
        /*0244*/ 	.short	0x0100
        /*0246*/ 	.byte	0x07
	.zero		1


	//   ....[21]....
        /*0248*/ 	.word	0x000008f0
        /*024c*/ 	.word	0x000000ff
        /*0250*/ 	.word	0x000000a8
        /*0254*/ 	.short	0x0100
        /*0256*/ 	.byte	0x07
	.zero		1


	//   ....[22]....
        /*0258*/ 	.word	0x000009e0
        /*025c*/ 	.word	0x000000ff
        /*0260*/ 	.word	0x000000b0
        /*0264*/ 	.short	0x0100
        /*0266*/ 	.byte	0x05
	.zero		1


	//   ....[23]....
        /*0268*/ 	.word	0x000009f0
        /*026c*/ 	.word	0x000000ff
        /*0270*/ 	.word	0x000000b8
        /*0274*/ 	.short	0x0100
        /*0276*/ 	.byte	0x05
	.zero		1


	//   ....[24]....
        /*0278*/ 	.word	0x00000b30
        /*027c*/ 	.word	0x000000ff
        /*0280*/ 	.word	0x000000c0
        /*0284*/ 	.short	0x0100
        /*0286*/ 	.byte	0x05
	.zero		1


	//   ....[25]....
        /*0288*/ 	.word	0x00000b40
        /*028c*/ 	.word	0x000000ff
        /*0290*/ 	.word	0x000000d0
        /*0294*/ 	.short	0x0100
        /*0296*/ 	.byte	0x05
	.zero		1


	//   ....[26]....
        /*0298*/ 	.word	0x00000b50
        /*029c*/ 	.word	0x000000ff
        /*02a0*/ 	.word	0x000000c8
        /*02a4*/ 	.short	0x0100
        /*02a6*/ 	.byte	0x05
	.zero		1


	//   ....[27]....
        /*02a8*/ 	.word	0x00000b60
        /*02ac*/ 	.word	0x000000ff
        /*02b0*/ 	.word	0x000000d8
        /*02b4*/ 	.short	0x0100
        /*02b6*/ 	.byte	0x05
	.zero		1


	//   ....[28]....
        /*02b8*/ 	.word	0x00000c90
        /*02bc*/ 	.word	0x000000ff
        /*02c0*/ 	.word	0x000000e0
        /*02c4*/ 	.short	0x0100
        /*02c6*/ 	.byte	0x07
	.zero		1


	//   ....[29]....
        /*02c8*/ 	.word	0x00000ca0
        /*02cc*/ 	.word	0x000000ff
        /*02d0*/ 	.word	0x000000f0
        /*02d4*/ 	.short	0x0100
        /*02d6*/ 	.byte	0x07
	.zero		1


	//   ....[30]....
        /*02d8*/ 	.word	0x00000cb0
        /*02dc*/ 	.word	0x000000ff
        /*02e0*/ 	.word	0x000000e8
        /*02e4*/ 	.short	0x0100
        /*02e6*/ 	.byte	0x07
	.zero		1


	//   ....[31]....
        /*02e8*/ 	.word	0x00000cc0
        /*02ec*/ 	.word	0x000000ff
        /*02f0*/ 	.word	0x000000f8
        /*02f4*/ 	.short	0x0100
        /*02f6*/ 	.byte	0x07
	.zero		1


	//   ....[32]....
        /*02f8*/ 	.word	0x00000db0
        /*02fc*/ 	.word	0x000000ff
        /*0300*/ 	.word	0x00000100
        /*0304*/ 	.short	0x0100
        /*0306*/ 	.byte	0x05
	.zero		1


	//   ....[33]....
        /*0308*/ 	.word	0x00000dc0
        /*030c*/ 	.word	0x000000ff
        /*0310*/ 	.word	0x00000110
        /*0314*/ 	.short	0x0100
        /*0316*/ 	.byte	0x05
	.zero		1


	//   ....[34]....
        /*0318*/ 	.word	0x00000dd0
        /*031c*/ 	.word	0x000000ff
        /*0320*/ 	.word	0x00000108
        /*0324*/ 	.short	0x0100
        /*0326*/ 	.byte	0x05
	.zero		1


	//   ....[35]....
        /*0328*/ 	.word	0x00000de0
        /*032c*/ 	.word	0x000000ff
        /*0330*/ 	.word	0x00000118
        /*0334*/ 	.short	0x0100
        /*0336*/ 	.byte	0x05
	.zero		1


	//   ....[36]....
        /*0338*/ 	.word	0x00001920
        /*033c*/ 	.word	0x00000002
        /*0340*/ 	.word	0x00000110
        /*0344*/ 	.short	0x010a
        /*0346*/ 	.byte	0xff
	.zero		1


	//   ....[37]....
        /*0348*/ 	.word	0x00001950
        /*034c*/ 	.word	0x00000002
        /*0350*/ 	.word	0x00000100
        /*0354*/ 	.short	0x0101
        /*0356*/ 	.byte	0xff
	.zero		1


	//   ....[38]....
        /*0358*/ 	.word	0x00001a00
        /*035c*/ 	.word	0x000000ff
        /*0360*/ 	.word	0x00000040
        /*0364*/ 	.short	0x010a
        /*0366*/ 	.byte	0x08
	.zero		1


	//   ....[39]....
        /*0368*/ 	.word	0x00001ac0
        /*036c*/ 	.word	0x000000ff
        /*0370*/ 	.word	0x00000040
        /*0374*/ 	.short	0x010a
        /*0376*/ 	.byte	0x29
	.zero		1


	//   ....[40]....
        /*0378*/ 	.word	0x00001c00
        /*037c*/ 	.word	0x000000ff
        /*0380*/ 	.word	0x00000040
        /*0384*/ 	.short	0x010a
        /*0386*/ 	.byte	0x08
	.zero		1


	//   ....[41]....
        /*0388*/ 	.word	0x00001ec0
        /*038c*/ 	.word	0x000000ff
        /*0390*/ 	.word	0x000000b8
        /*0394*/ 	.short	0x0101
        /*0396*/ 	.byte	0x06
	.zero		1


	//   ....[42]....
        /*0398*/ 	.word	0x00001ee0
        /*039c*/ 	.word	0x000000ff
        /*03a0*/ 	.word	0x00000040
        /*03a4*/ 	.short	0x010a
        /*03a6*/ 	.byte	0x08
	.zero		1


	//   ....[43]....
        /*03a8*/ 	.word	0x00001f60
        /*03ac*/ 	.word	0x000000ff
        /*03b0*/ 	.word	0x00000040
        /*03b4*/ 	.short	0x010a
        /*03b6*/ 	.byte	0x29
	.zero		1


	//   ....[44]....
        /*03b8*/ 	.word	0x000020a0
        /*03bc*/ 	.word	0x000000ff
        /*03c0*/ 	.word	0x00000040
        /*03c4*/ 	.short	0x010a
        /*03c6*/ 	.byte	0x08
	.zero		1


	//   ....[45]....
        /*03c8*/ 	.word	0x00002380
        /*03cc*/ 	.word	0x00000002
        /*03d0*/ 	.word	0x000000c0
        /*03d4*/ 	.short	0x010a
        /*03d6*/ 	.byte	0xff
	.zero		1


	//   ....[46]....
        /*03d8*/ 	.word	0x00002440
        /*03dc*/ 	.word	0x00000002
        /*03e0*/ 	.word	0x00000000
        /*03e4*/ 	.short	0x0101
        /*03e6*/ 	.byte	0xff
	.zero		1


	//   ....[47]....
        /*03e8*/ 	.word	0x000029b0
        /*03ec*/ 	.word	0x000000ff
        /*03f0*/ 	.word	0x00000000
        /*03f4*/ 	.short	0x010a
        /*03f6*/ 	.byte	0x04
	.zero		1


	//   ....[48]....
        /*03f8*/ 	.word	0x00002a40
        /*03fc*/ 	.word	0x000000ff
        /*0400*/ 	.word	0x00000000
        /*0404*/ 	.short	0x010a
        /*0406*/ 	.byte	0x04
	.zero		1


	//   ....[49]....
        /*0408*/ 	.word	0x00002ad0
        /*040c*/ 	.word	0x000000ff
        /*0410*/ 	.word	0x00000000
        /*0414*/ 	.short	0x010a
        /*0416*/ 	.byte	0x04
	.zero		1


	//   ....[50]....
        /*0418*/ 	.word	0x00002b60
        /*041c*/ 	.word	0x000000ff
        /*0420*/ 	.word	0x00000000
        /*0424*/ 	.short	0x010a
        /*0426*/ 	.byte	0x04
	.zero		1


	//   ....[51]....
        /*0428*/ 	.word	0x00002bf0
        /*042c*/ 	.word	0x000000ff
        /*0430*/ 	.word	0x00000000
        /*0434*/ 	.short	0x010a
        /*0436*/ 	.byte	0x04
	.zero		1


	//   ....[52]....
        /*0438*/ 	.word	0x00002c80
        /*043c*/ 	.word	0x000000ff
        /*0440*/ 	.word	0x00000000
        /*0444*/ 	.short	0x010a
        /*0446*/ 	.byte	0x04
	.zero		1


	//   ....[53]....
        /*0448*/ 	.word	0x00002d10
        /*044c*/ 	.word	0x000000ff
        /*0450*/ 	.word	0x00000000
        /*0454*/ 	.short	0x010a
        /*0456*/ 	.byte	0x04
	.zero		1


	//   ....[54]....
        /*0458*/ 	.word	0x00002db0
        /*045c*/ 	.word	0x00000000
        /*0460*/ 	.word	0x00000000
        /*0464*/ 	.short	0x010a
        /*0466*/ 	.byte	0xff
	.zero		1


	//   ....[55]....
        /*0468*/ 	.word	0x00002ee0
        /*046c*/ 	.word	0x00000000
        /*0470*/ 	.word	0x00000100
        /*0474*/ 	.short	0x010a
        /*0476*/ 	.byte	0xff
	.zero		1


	//   ....[56]....
        /*0478*/ 	.word	0x00002f50
        /*047c*/ 	.word	0x00000000
        /*0480*/ 	.word	0x00000000
        /*0484*/ 	.short	0x0101
        /*0486*/ 	.byte	0xff
	.zero		1


	//   ....[57]....
        /*0488*/ 	.word	0x00002f70
        /*048c*/ 	.word	0x000000ff
        /*0490*/ 	.word	0x000000d0
        /*0494*/ 	.short	0x010a
        /*0496*/ 	.byte	0x05
	.zero		1


	//   ....[58]....
        /*0498*/ 	.word	0x00003090
        /*049c*/ 	.word	0x00000000
        /*04a0*/ 	.word	0x000000c0
        /*04a4*/ 	.short	0x010a
        /*04a6*/ 	.byte	0xff
	.zero		1


	//   ....[59]....
        /*04a8*/ 	.word	0x00003190
        /*04ac*/ 	.word	0x00000000
        /*04b0*/ 	.word	0x00000000
        /*04b4*/ 	.short	0x0101
        /*04b6*/ 	.byte	0xff
	.zero		1


	//   ....[60]....
        /*04b8*/ 	.word	0x00003220
        /*04bc*/ 	.word	0x000000ff
        /*04c0*/ 	.word	0x000000d0
        /*04c4*/ 	.short	0x0106
        /*04c6*/ 	.byte	0x05
	.zero		1


	//   ....[61]....
        /*04c8*/ 	.word	0x00003240
        /*04cc*/ 	.word	0x000000ff
        /*04d0*/ 	.word	0x000000d0
        /*04d4*/ 	.short	0x010a
        /*04d6*/ 	.byte	0x05
	.zero		1


	//   ....[62]....
        /*04d8*/ 	.word	0x000032d0
        /*04dc*/ 	.word	0x000000ff
        /*04e0*/ 	.word	0x000000d0
        /*04e4*/ 	.short	0x0106
        /*04e6*/ 	.byte	0x04
	.zero		1


	//   ....[63]....
        /*04e8*/ 	.word	0x00003310
        /*04ec*/ 	.word	0x00000000
        /*04f0*/ 	.word	0x000000d0
        /*04f4*/ 	.short	0x010a
        /*04f6*/ 	.byte	0xff
	.zero		1


	//   ....[64]....
        /*04f8*/ 	.word	0x00003980
        /*04fc*/ 	.word	0x00000002
        /*0500*/ 	.word	0x000000c0
        /*0504*/ 	.short	0x010a
        /*0506*/ 	.byte	0xff
	.zero		1


	//   ....[65]....
        /*0508*/ 	.word	0x00003a40
        /*050c*/ 	.word	0x00000002
        /*0510*/ 	.word	0x00000000
        /*0514*/ 	.short	0x0101
        /*0516*/ 	.byte	0xff
	.zero		1


	//   ....[66]....
        /*0518*/ 	.word	0x00003f10
        /*051c*/ 	.word	0x000000ff
        /*0520*/ 	.word	0x00000000
        /*0524*/ 	.short	0x010a
        /*0526*/ 	.byte	0x05
	.zero		1


	//   ....[67]....
        /*0528*/ 	.word	0x00003f20
        /*052c*/ 	.word	0x000000ff
        /*0530*/ 	.word	0x000000f0
        /*0534*/ 	.short	0x010a
        /*0536*/ 	.byte	0x10
	.zero		1


	//   ....[68]....
        /*0538*/ 	.word	0x00004170
        /*053c*/ 	.word	0x000000ff
        /*0540*/ 	.word	0x00000000
        /*0544*/ 	.short	0x010a
        /*0546*/ 	.byte	0x0f
	.zero		1


	//   ....[69]....
        /*0548*/ 	.word	0x000042a0
        /*054c*/ 	.word	0x000000ff
        /*0550*/ 	.word	0x00000000
        /*0554*/ 	.short	0x010a
        /*0556*/ 	.byte	0x23
	.zero		1


	//   ....[70]....
        /*0558*/ 	.word	0x000045c0
        /*055c*/ 	.word	0x000000ff
        /*0560*/ 	.word	0x00000000
        /*0564*/ 	.short	0x010a
        /*0566*/ 	.byte	0x05
	.zero		1


	//   ....[71]....
        /*0568*/ 	.word	0x00004650
        /*056c*/ 	.word	0x000000ff
        /*0570*/ 	.word	0x00000000
        /*0574*/ 	.short	0x010a
        /*0576*/ 	.byte	0x06
	.zero		1


	//   ....[72]....
        /*0578*/ 	.word	0x00004a40
        /*057c*/ 	.word	0x00000000
        /*0580*/ 	.word	0x000000c0
        /*0584*/ 	.short	0x010a
        /*0586*/ 	.byte	0xff
	.zero		1


	//   ....[73]....
        /*0588*/ 	.word	0x00004b00
        /*058c*/ 	.word	0x00000000
        /*0590*/ 	.word	0x00000000
        /*0594*/ 	.short	0x0101
        /*0596*/ 	.byte	0xff
	.zero		1


	//   ....[74]....
        /*0598*/ 	.word	0x00004e20
        /*059c*/ 	.word	0x000000ff
        /*05a0*/ 	.word	0x000000b8
        /*05a4*/ 	.short	0x010a
        /*05a6*/ 	.byte	0x04
	.zero		1


	//   ....[75]....
        /*05a8*/ 	.word	0x00005040
        /*05ac*/ 	.word	0x000000ff
        /*05b0*/ 	.word	0x00000098
        /*05b4*/ 	.short	0x010a
        /*05b6*/ 	.byte	0x07
	.zero		1


	//   ....[76]....
        /*05b8*/ 	.word	0x00005240
        /*05bc*/ 	.word	0x000000ff
        /*05c0*/ 	.word	0x00000080
        /*05c4*/ 	.short	0x010b
        /*05c6*/ 	.byte	0x07
	.zero		1


	//   ....[77]....
        /*05c8*/ 	.word	0x00005290
        /*05cc*/ 	.word	0x000000ff
        /*05d0*/ 	.word	0x00000000
        /*05d4*/ 	.short	0x0101
        /*05d6*/ 	.byte	0x0d
	.zero		1


	//   ....[78]....
        /*05d8*/ 	.word	0x000052d0
        /*05dc*/ 	.word	0x000000ff
        /*05e0*/ 	.word	0x00000098
        /*05e4*/ 	.short	0x010a
        /*05e6*/ 	.byte	0x05
	.zero		1


	//   ....[79]....
        /*05e8*/ 	.word	0x00005520
        /*05ec*/ 	.word	0x000000ff
        /*05f0*/ 	.word	0x00000080
        /*05f4*/ 	.short	0x010b
        /*05f6*/ 	.byte	0x05
	.zero		1


	//   ....[80]....
        /*05f8*/ 	.word	0x00005560
        /*05fc*/ 	.word	0x000000ff
        /*0600*/ 	.word	0x00000000
        /*0604*/ 	.short	0x0101
        /*0606*/ 	.byte	0x07
	.zero		1


	//   ....[81]....
        /*0608*/ 	.word	0x000055d0
        /*060c*/ 	.word	0x000000ff
        /*0610*/ 	.word	0x00000000
        /*0614*/ 	.short	0x010a
        /*0616*/ 	.byte	0x05
	.zero		1


	//   ....[82]....
        /*0618*/ 	.word	0x00005660
        /*061c*/ 	.word	0x000000ff
        /*0620*/ 	.word	0x00000000
        /*0624*/ 	.short	0x010a
        /*0626*/ 	.byte	0x05
	.zero		1


	//   ....[83]....
        /*0628*/ 	.word	0x00005700
        /*062c*/ 	.word	0x00000000
        /*0630*/ 	.word	0x00000000
        /*0634*/ 	.short	0x010a
        /*0636*/ 	.byte	0xff
	.zero		1


	//   ....[84]....
        /*0638*/ 	.word	0x00005a40
        /*063c*/ 	.word	0x00000000
        /*0640*/ 	.word	0x000000c0
        /*0644*/ 	.short	0x010a
        /*0646*/ 	.byte	0xff
	.zero		1


	//   ....[85]....
        /*0648*/ 	.word	0x00005b50
        /*064c*/ 	.word	0x00000000
        /*0650*/ 	.word	0x00000000
        /*0654*/ 	.short	0x0101
        /*0656*/ 	.byte	0xff
	.zero		1


	//   ....[86]....
        /*0658*/ 	.word	0x000065e0
        /*065c*/ 	.word	0x00000000
        /*0660*/ 	.word	0x00000080
        /*0664*/ 	.short	0x010a
        /*0666*/ 	.byte	0xff
	.zero		1


	//   ....[87]....
        /*0668*/ 	.word	0x00006650
        /*066c*/ 	.word	0x00000049
        /*0670*/ 	.word	0x000000e0
        /*0674*/ 	.short	0x010a
        /*0676*/ 	.byte	0xff
	.zero		1


	//   ....[88]....
        /*0678*/ 	.word	0x00006740
        /*067c*/ 	.word	0x00000000
        /*0680*/ 	.word	0x00000080
        /*0684*/ 	.short	0x010a
        /*0686*/ 	.byte	0xff
	.zero		1


	//   ....[89]....
        /*0688*/ 	.word	0x00006870
        /*068c*/ 	.word	0x00000049
        /*0690*/ 	.word	0x000000e0
        /*0694*/ 	.short	0x010a
        /*0696*/ 	.byte	0xff
	.zero		1


	//   ....[90]....
        /*0698*/ 	.word	0x00007380
        /*069c*/ 	.word	0x00000000
        /*06a0*/ 	.word	0x00000000
        /*06a4*/ 	.short	0x0101
        /*06a6*/ 	.byte	0xff
	.zero		1


	//   ....[91]....
        /*06a8*/ 	.word	0x00007390
        /*06ac*/ 	.word	0x00000003
        /*06b0*/ 	.word	0x00000080
        /*06b4*/ 	.short	0x010a
        /*06b6*/ 	.byte	0xff
	.zero		1


	//   ....[92]....
        /*06b8*/ 	.word	0x00007460
        /*06bc*/ 	.word	0x00000003
        /*06c0*/ 	.word	0x00000080
        /*06c4*/ 	.short	0x010a
        /*06c6*/ 	.byte	0xff
	.zero		1


	//   ....[93]....
        /*06c8*/ 	.word	0x000077d0
        /*06cc*/ 	.word	0x000000ff
        /*06d0*/ 	.word	0x00000000
        /*06d4*/ 	.short	0x0101
        /*06d6*/ 	.byte	0x05
	.zero		1


	//   ....[94]....
        /*06d8*/ 	.word	0x00008100
        /*06dc*/ 	.word	0x00000000
        /*06e0*/ 	.word	0x00000000
        /*06e4*/ 	.short	0x0101
        /*06e6*/ 	.byte	0xff
	.zero		1


	//   ....[95]....
        /*06e8*/ 	.word	0x00008380
        /*06ec*/ 	.word	0x000000ff
        /*06f0*/ 	.word	0x00000000
        /*06f4*/ 	.short	0x0101
        /*06f6*/ 	.byte	0x04
	.zero		1


	//   ....[96]....
        /*06f8*/ 	.word	0x000083a0
        /*06fc*/ 	.word	0x00000002
        /*0700*/ 	.word	0x00000110
        /*0704*/ 	.short	0x010a
        /*0706*/ 	.byte	0xff
	.zero		1


	//   ....[97]....
        /*0708*/ 	.word	0x00008400
        /*070c*/ 	.word	0x00000002
        /*0710*/ 	.word	0x00000040
        /*0714*/ 	.short	0x010a
        /*0716*/ 	.byte	0xff
	.zero		1


	//   ....[98]....
        /*0718*/ 	.word	0x00008460
        /*071c*/ 	.word	0x00000002
        /*0720*/ 	.word	0x00000040
        /*0724*/ 	.short	0x010a
        /*0726*/ 	.byte	0xff
	.zero		1


	//   ....[99]....
        /*0728*/ 	.word	0x000084b0
        /*072c*/ 	.word	0x00000002
        /*0730*/ 	.word	0x000000c0
        /*0734*/ 	.short	0x010a
        /*0736*/ 	.byte	0xff
	.zero		1


	//   ....[100]....
        /*0738*/ 	.word	0x00008510
        /*073c*/ 	.word	0x00000000
        /*0740*/ 	.word	0x00000000
        /*0744*/ 	.short	0x010a
        /*0746*/ 	.byte	0xff
	.zero		1


	//   ....[101]....
        /*0748*/ 	.word	0x00008570
        /*074c*/ 	.word	0x00000000
        /*0750*/ 	.word	0x00000000
        /*0754*/ 	.short	0x010a
        /*0756*/ 	.byte	0xff
	.zero		1


	//   ....[102]....
        /*0758*/ 	.word	0x000085d0
        /*075c*/ 	.word	0x00000000
        /*0760*/ 	.word	0x00000000
        /*0764*/ 	.short	0x010a
        /*0766*/ 	.byte	0xff
	.zero		1


	//   ....[103]....
        /*0768*/ 	.word	0x00008630
        /*076c*/ 	.word	0x00000000
        /*0770*/ 	.word	0x00000000
        /*0774*/ 	.short	0x010a
        /*0776*/ 	.byte	0xff
	.zero		1


	//   ....[104]....
        /*0778*/ 	.word	0x00008690
        /*077c*/ 	.word	0x00000000
        /*0780*/ 	.word	0x00000000
        /*0784*/ 	.short	0x010a
        /*0786*/ 	.byte	0xff
	.zero		1


	//   ....[105]....
        /*0788*/ 	.word	0x000086f0
        /*078c*/ 	.word	0x00000000
        /*0790*/ 	.word	0x00000000
        /*0794*/ 	.short	0x010a
        /*0796*/ 	.byte	0xff
	.zero		1


	//   ....[106]....
        /*0798*/ 	.word	0x00008750
        /*079c*/ 	.word	0x00000000
        /*07a0*/ 	.word	0x00000000
        /*07a4*/ 	.short	0x010a
        /*07a6*/ 	.byte	0xff
	.zero		1


	//   ....[107]....
        /*07a8*/ 	.word	0x000087a0
        /*07ac*/ 	.word	0x00000000
        /*07b0*/ 	.word	0x00000100
        /*07b4*/ 	.short	0x010a
        /*07b6*/ 	.byte	0xff
	.zero		1


	//   ....[108]....
        /*07b8*/ 	.word	0x00008800
        /*07bc*/ 	.word	0x00000000
        /*07c0*/ 	.word	0x000000d0
        /*07c4*/ 	.short	0x010a
        /*07c6*/ 	.byte	0xff
	.zero		1


	//   ....[109]....
        /*07c8*/ 	.word	0x00008850
        /*07cc*/ 	.word	0x00000000
        /*07d0*/ 	.word	0x000000c0
        /*07d4*/ 	.short	0x010a
        /*07d6*/ 	.byte	0xff
	.zero		1


	//   ....[110]....
        /*07d8*/ 	.word	0x000088b0
        /*07dc*/ 	.word	0x00000000
        /*07e0*/ 	.word	0x000000d0
        /*07e4*/ 	.short	0x010a
        /*07e6*/ 	.byte	0xff
	.zero		1


	//   ....[111]....
        /*07e8*/ 	.word	0x00008900
        /*07ec*/ 	.word	0x00000002
        /*07f0*/ 	.word	0x000000c0
        /*07f4*/ 	.short	0x010a
        /*07f6*/ 	.byte	0xff
	.zero		1


	//   ....[112]....
        /*07f8*/ 	.word	0x00008960
        /*07fc*/ 	.word	0x00000003
        /*0800*/ 	.word	0x000000f0
        /*0804*/ 	.short	0x010a
        /*0806*/ 	.byte	0xff
	.zero		1


	//   ....[113]....
        /*0808*/ 	.word	0x000089c0
        /*080c*/ 	.word	0x00000002
        /*0810*/ 	.word	0x00000000
        /*0814*/ 	.short	0x010a
        /*0816*/ 	.byte	0xff
	.zero		1


	//   ....[114]....
        /*0818*/ 	.word	0x00008a20
        /*081c*/ 	.word	0x00000000
        /*0820*/ 	.word	0x00000000
        /*0824*/ 	.short	0x010a
        /*0826*/ 	.byte	0xff
	.zero		1


	//   ....[115]....
        /*0828*/ 	.word	0x00008a80
        /*082c*/ 	.word	0x00000000
        /*0830*/ 	.word	0x00000000
        /*0834*/ 	.short	0x010a
        /*0836*/ 	.byte	0xff
	.zero		1


	//   ....[116]....
        /*0838*/ 	.word	0x00008ad0
        /*083c*/ 	.word	0x00000000
        /*0840*/ 	.word	0x000000c0
        /*0844*/ 	.short	0x010a
        /*0846*/ 	.byte	0xff
	.zero		1


	//   ....[117]....
        /*0848*/ 	.word	0x00008b30
        /*084c*/ 	.word	0x00000000
        /*0850*/ 	.word	0x000000b8
        /*0854*/ 	.short	0x010a
        /*0856*/ 	.byte	0xff
	.zero		1


	//   ....[118]....
        /*0858*/ 	.word	0x00008b90
        /*085c*/ 	.word	0x00000000
        /*0860*/ 	.word	0x00000098
        /*0864*/ 	.short	0x010a
        /*0866*/ 	.byte	0xff
	.zero		1


	//   ....[119]....
        /*0868*/ 	.word	0x00008bf0
        /*086c*/ 	.word	0x00000000
        /*0870*/ 	.word	0x00000098
        /*0874*/ 	.short	0x010a
        /*0876*/ 	.byte	0xff
	.zero		1


	//   ....[120]....
        /*0878*/ 	.word	0x00008c50
        /*087c*/ 	.word	0x00000000
        /*0880*/ 	.word	0x00000000
        /*0884*/ 	.short	0x010a
        /*0886*/ 	.byte	0xff
	.zero		1


	//   ....[121]....
        /*0888*/ 	.word	0x00008cb0
        /*088c*/ 	.word	0x00000000
        /*0890*/ 	.word	0x00000000
        /*0894*/ 	.short	0x010a
        /*0896*/ 	.byte	0xff
	.zero		1


	//   ....[122]....
        /*0898*/ 	.word	0x00008d00
        /*089c*/ 	.word	0x00000000
        /*08a0*/ 	.word	0x000000c0
        /*08a4*/ 	.short	0x010a
        /*08a6*/ 	.byte	0xff
	.zero		1


	//   ....[123]....
        /*08a8*/ 	.word	0x00008d50
        /*08ac*/ 	.word	0x00000000
        /*08b0*/ 	.word	0x00000080
        /*08b4*/ 	.short	0x010a
        /*08b6*/ 	.byte	0xff
	.zero		1


	//   ....[124]....
        /*08b8*/ 	.word	0x00008da0
        /*08bc*/ 	.word	0x00000049
        /*08c0*/ 	.word	0x000000e0
        /*08c4*/ 	.short	0x010a
        /*08c6*/ 	.byte	0xff
	.zero		1


	//   ....[125]....
        /*08c8*/ 	.word	0x00008df0
        /*08cc*/ 	.word	0x00000003
        /*08d0*/ 	.word	0x00000080
        /*08d4*/ 	.short	0x010a
        /*08d6*/ 	.byte	0xff
	.zero		1


	//----- nvinfo : EIATTR_NUM_MBARRIERS
	.align		4
.L_47:
        /*08d8*/ 	.byte	0x03, 0x38
        /*08da*/ 	.short	0x0024


	//----- nvinfo : EIATTR_EXIT_INSTR_OFFSETS
	.align		4
        /*08dc*/ 	.byte	0x04, 0x1c
        /*08de*/ 	.short	(.L_49 - .L_48)


	//   ....[0]....
.L_48:
        /*08e0*/ 	.word	0x00002de0


	//   ....[1]....
        /*08e4*/ 	.word	0x000032e0


	//   ....[2]....
        /*08e8*/ 	.word	0x00003340


	//   ....[3]....
        /*08ec*/ 	.word	0x000048b0


	//   ....[4]....
        /*08f0*/ 	.word	0x00005730


	//   ....[5]....
        /*08f4*/ 	.word	0x00005770


	//   ....[6]....
        /*08f8*/ 	.word	0x00008270


	//   ....[7]....
        /*08fc*/ 	.word	0x000082f0


	//   ....[8]....
        /*0900*/ 	.word	0x00008320


	//   ....[9]....
        /*0904*/ 	.word	0x00008390


	//----- nvinfo : EIATTR_MAX_THREADS
	.align		4
.L_49:
        /*0908*/ 	.byte	0x04, 0x05
        /*090a*/ 	.short	(.L_51 - .L_50)
.L_50:
        /*090c*/ 	.word	0x00000100
        /*0910*/ 	.word	0x00000001
        /*0914*/ 	.word	0x00000001


	//----- nvinfo : EIATTR_CRS_STACK_SIZE
	.align		4
.L_51:
        /*0918*/ 	.byte	0x04, 0x1e
        /*091a*/ 	.short	(.L_53 - .L_52)
.L_52:
        /*091c*/ 	.word	0x00000000


	//----- nvinfo : EIATTR_CBANK_PARAM_SIZE
	.align		4
.L_53:
        /*0920*/ 	.byte	0x03, 0x19
        /*0922*/ 	.short	0x0c00


	//----- nvinfo : EIATTR_PARAM_CBANK
	.align		4
        /*0924*/ 	.byte	0x04, 0x0a
        /*0926*/ 	.short	(.L_55 - .L_54)
	.align		4
.L_54:
        /*0928*/ 	.word	index@(.nv.constant0._ZN7cutlass13device_kernelINS_4gemm6kernel13GemmUniversalIN4cute5tupleIJiiiiEEENS1_10collective13CollectiveMmaINS1_46MainloopSm100TmaUmmaWarpSpecializedBlockScaledILi8ELi2ELi2ENS5_IJNS4_1CILi1EEENSA_ILi4EEESB_EEEEENS5_IJNSA_ILi128EEENSA_ILi64EEESF_EEENS5_IJNS_12float_e4m3_tENS_13float_ue8m0_tEEEENS5_IJNS5_IJlSB_lEEENS4_6LayoutINS5_IJNS5_IJNS5_IJNSA_ILi32EEESC_EEEiEEESP_NS5_IJSB_iEEEEEENS5_IJNS5_IJNS5_IJNSA_ILi16EEESC_EEEiEEENS5_IJNS5_IJNSA_ILi0EEESB_EEENSA_ILi512EEEEEENS5_IJSV_iEEEEEEEEEEESK_S12_NS4_8TiledMMAINS4_8MMA_AtomIJNS4_21SM100_MMA_MXF8F6F4_SSISI_SI_fSJ_Li128ELi64ELNS4_4UMMA5MajorE0ELS17_0ELNS16_7ScaleInE0ELS18_0EEEEEENSM_INS5_IJSB_SB_SB_EEENS5_IJSV_SV_SV_EEEEENS5_IJNS4_10UnderscoreES1E_S1E_EEEEENS5_IJNS4_23SM90_TMA_LOAD_MULTICASTES1H_EEENS5_IJNS4_14ComposedLayoutINS4_7SwizzleILi3ELi4ELi3EEENS4_18smem_ptr_flag_bitsILi8EEENSM_INS5_IJNSA_ILi8EEESF_EEENS5_IJSF_SB_EEEEEEENSM_INS5_IJNS5_IJNS5_IJSO_SB_EEENS5_IJSN_SB_EEEEEESB_NS5_IJSC_SB_EEEEEENS5_IJNS5_IJNS5_IJST_SX_EEESW_EEESV_NS5_IJSB_SX_EEEEEEEEEEEvNS4_8identityENS5_IJNS4_13SM90_TMA_LOADES25_EEES23_vS24_EENS_8epilogue10collective18CollectiveEpilogueINS28_23Sm100TmaWarpSpecializedILi3ELi2ELi32ELb1ELb0EEEJSH_NS5_IJNSM_ISF_SB_EENSM_ISN_SB_EEEEENS_10bfloat16_tESL_S2G_SL_NS28_6fusion15FusionCallbacksIS2C_NS2H_17LinearCombinationIS2G_fS2G_fLNS_15FloatRoundStyleE2EEESH_S2F_JEEENS4_5SM1004TMEM4LOAD26SM100_TMEM_LOAD_32dp32b32xES25_NS1J_INS1K_ILi2ELi4ELi3EEENS1M_ILi16EEENSM_INS5_IJS1O_SN_EEES1U_EEEENS4_39AutoVectorizingCopyWithAssumedAlignmentILi128EEENS4_14SM90_TMA_STOREES2V_S2X_S2X_EEEvvEEEEvNT_6ParamsE)
        /*092c*/ 	.short	0x0380
        /*092e*/ 	.short	0x0c00


	//----- nvinfo : EIATTR_SW_WAR
	.align		4
.L_55:
        /*0930*/ 	.byte	0x04, 0x36
        /*0932*/ 	.short	(.L_57 - .L_56)
.L_56:
        /*0934*/ 	.word	0x00000008
.L_57:


//--------------------- .nv.callgraph             --------------------------
	.section	.nv.callgraph,"",@"SHT_CUDA_CALLGRAPH"
	.align	4
	.sectionentsize	8
	.align		4
        /*0000*/ 	.word	0x00000000
	.align		4
        /*0004*/ 	.word	0xffffffff
	.align		4
        /*0008*/ 	.word	index@(_ZN7cutlass13device_kernelINS_4gemm6kernel13GemmUniversalIN4cute5tupleIJiiiiEEENS1_10collective13CollectiveMmaINS1_46MainloopSm100TmaUmmaWarpSpecializedBlockScaledILi8ELi2ELi2ENS5_IJNS4_1CILi1EEENSA_ILi4EEESB_EEEEENS5_IJNSA_ILi128EEENSA_ILi64EEESF_EEENS5_IJNS_12float_e4m3_tENS_13float_ue8m0_tEEEENS5_IJNS5_IJlSB_lEEENS4_6LayoutINS5_IJNS5_IJNS5_IJNSA_ILi32EEESC_EEEiEEESP_NS5_IJSB_iEEEEEENS5_IJNS5_IJNS5_IJNSA_ILi16EEESC_EEEiEEENS5_IJNS5_IJNSA_ILi0EEESB_EEENSA_ILi512EEEEEENS5_IJSV_iEEEEEEEEEEESK_S12_NS4_8TiledMMAINS4_8MMA_AtomIJNS4_21SM100_MMA_MXF8F6F4_SSISI_SI_fSJ_Li128ELi64ELNS4_4UMMA5MajorE0ELS17_0ELNS16_7ScaleInE0ELS18_0EEEEEENSM_INS5_IJSB_SB_SB_EEENS5_IJSV_SV_SV_EEEEENS5_IJNS4_10UnderscoreES1E_S1E_EEEEENS5_IJNS4_23SM90_TMA_LOAD_MULTICASTES1H_EEENS5_IJNS4_14ComposedLayoutINS4_7SwizzleILi3ELi4ELi3EEENS4_18smem_ptr_flag_bitsILi8EEENSM_INS5_IJNSA_ILi8EEESF_EEENS5_IJSF_SB_EEEEEEENSM_INS5_IJNS5_IJNS5_IJSO_SB_EEENS5_IJSN_SB_EEEEEESB_NS5_IJSC_SB_EEEEEENS5_IJNS5_IJNS5_IJST_SX_EEESW_EEESV_NS5_IJSB_SX_EEEEEEEEEEEvNS4_8identityENS5_IJNS4_13SM90_TMA_LOADES25_EEES23_vS24_EENS_8epilogue10collective18CollectiveEpilogueINS28_23Sm100TmaWarpSpecializedILi3ELi2ELi32ELb1ELb0EEEJSH_NS5_IJNSM_ISF_SB_EENSM_ISN_SB_EEEEENS_10bfloat16_tESL_S2G_SL_NS28_6fusion15FusionCallbacksIS2C_NS2H_17LinearCombinationIS2G_fS2G_fLNS_15FloatRoundStyleE2EEESH_S2F_JEEENS4_5SM1004TMEM4LOAD26SM100_TMEM_LOAD_32dp32b32xES25_NS1J_INS1K_ILi2ELi4ELi3EEENS1M_ILi16EEENSM_INS5_IJS1O_SN_EEES1U_EEEENS4_39AutoVectorizingCopyWithAssumedAlignmentILi128EEENS4_14SM90_TMA_STOREES2V_S2X_S2X_EEEvvEEEEvNT_6ParamsE)
	.align		4
        /*000c*/ 	.word	index@(__assertfail)
	.align		4
        /*0010*/ 	.word	0x00000000
	.align		4
        /*0014*/ 	.word	0xfffffffe
	.align		4
        /*0018*/ 	.word	0x00000000
	.align		4
        /*001c*/ 	.word	0xfffffffd
	.align		4
        /*0020*/ 	.word	0x00000000
	.align		4
        /*0024*/ 	.word	0xfffffffc


//--------------------- .nv.constant4             --------------------------
	.section	.nv.constant4,"a",@progbits
	.align	8
	.align		8
.nv.constant4:
        /*0000*/ 	.dword	__assertfail
	.align		8
        /*0008*/ 	.dword	__unnamed_1
	.align		8
        /*0010*/ 	.dword	__unnamed_2
	.align		8
        /*0018*/ 	.dword	_ZN40_INTERNAL_ec08522a_4_k_cu_d7aa45f4_295774cuda3std3__45__cpo5beginE
	.align		8
        /*0020*/ 	.dword	_ZN40_INTERNAL_ec08522a_4_k_cu_d7aa45f4_295774cuda3std3__45__cpo3endE
	.align		8
        /*0028*/ 	.dword	_ZN40_INTERNAL_ec08522a_4_k_cu_d7aa45f4_295774cuda3std3__45__cpo6cbeginE
	.align		8
        /*0030*/ 	.dword	_ZN40_INTERNAL_ec08522a_4_k_cu_d7aa45f4_295774cuda3std3__45__cpo4cendE
	.align		8
        /*0038*/ 	.dword	_ZN40_INTERNAL_ec08522a_4_k_cu_d7aa45f4_295774cuda3std3__442_GLOBAL__N__ec08522a_4_k_cu_d7aa45f4_295776ignoreE
	.align		8
        /*0040*/ 	.dword	_ZN40_INTERNAL_ec08522a_4_k_cu_d7aa45f4_295774cuda3std3__419piecewise_constructE
	.align		8
        /*0048*/ 	.dword	_ZN40_INTERNAL_ec08522a_4_k_cu_d7aa45f4_295774cuda3std3__48in_placeE
	.align		8
        /*0050*/ 	.dword	_ZN40_INTERNAL_ec08522a_4_k_cu_d7aa45f4_295774cuda3std6ranges3__45__cpo4swapE
	.align		8
        /*0058*/ 	.dword	_ZN40_INTERNAL_ec08522a_4_k_cu_d7aa45f4_295774cuda3std6ranges3__45__cpo9iter_moveE
	.align		8
        /*0060*/ 	.dword	_ZN40_INTERNAL_ec08522a_4_k_cu_d7aa45f4_295774cute7productE
	.align		8
        /*0068*/ 	.dword	_ZN40_INTERNAL_ec08522a_4_k_cu_d7aa45f4_295774cute1_E
	.align		8
        /*0070*/ 	.dword	$str$25
	.align		8
        /*0078*/ 	.dword	$str$26
	.align		8
        /*0080*/ 	.dword	$str$27
	.align		8
        /*0088*/ 	.dword	$str$28


//--------------------- .text._ZN7cutlass13device_kernelINS_4gemm6kernel13GemmUniversalIN4cute5tupleIJiiiiEEENS1_10collective13CollectiveMmaINS1_46MainloopSm100TmaUmmaWarpSpecializedBlockScaledILi8ELi2ELi2ENS5_IJNS4_1CILi1EEENSA_ILi4EEESB_EEEEENS5_IJNSA_ILi128EEENSA_ILi64EEESF_EEENS5_IJNS_12float_e4m3_tENS_13float_ue8m0_tEEEENS5_IJNS5_IJlSB_lEEENS4_6LayoutINS5_IJNS5_IJNS5_IJNSA_ILi32EEESC_EEEiEEESP_NS5_IJSB_iEEEEEENS5_IJNS5_IJNS5_IJNSA_ILi16EEESC_EEEiEEENS5_IJNS5_IJNSA_ILi0EEESB_EEENSA_ILi512EEEEEENS5_IJSV_iEEEEEEEEEEESK_S12_NS4_8TiledMMAINS4_8MMA_AtomIJNS4_21SM100_MMA_MXF8F6F4_SSISI_SI_fSJ_Li128ELi64ELNS4_4UMMA5MajorE0ELS17_0ELNS16_7ScaleInE0ELS18_0EEEEEENSM_INS5_IJSB_SB_SB_EEENS5_IJSV_SV_SV_EEEEENS5_IJNS4_10UnderscoreES1E_S1E_EEEEENS5_IJNS4_23SM90_TMA_LOAD_MULTICASTES1H_EEENS5_IJNS4_14ComposedLayoutINS4_7SwizzleILi3ELi4ELi3EEENS4_18smem_ptr_flag_bitsILi8EEENSM_INS5_IJNSA_ILi8EEESF_EEENS5_IJSF_SB_EEEEEEENSM_INS5_IJNS5_IJNS5_IJSO_SB_EEENS5_IJSN_SB_EEEEEESB_NS5_IJSC_SB_EEEEEENS5_IJNS5_IJNS5_IJST_SX_EEESW_EEESV_NS5_IJSB_SX_EEEEEEEEEEEvNS4_8identityENS5_IJNS4_13SM90_TMA_LOADES25_EEES23_vS24_EENS_8epilogue10collective18CollectiveEpilogueINS28_23Sm100TmaWarpSpecializedILi3ELi2ELi32ELb1ELb0EEEJSH_NS5_IJNSM_ISF_SB_EENSM_ISN_SB_EEEEENS_10bfloat16_tESL_S2G_SL_NS28_6fusion15FusionCallbacksIS2C_NS2H_17LinearCombinationIS2G_fS2G_fLNS_15FloatRoundStyleE2EEESH_S2F_JEEENS4_5SM1004TMEM4LOAD26SM100_TMEM_LOAD_32dp32b32xES25_NS1J_INS1K_ILi2ELi4ELi3EEENS1M_ILi16EEENSM_INS5_IJS1O_SN_EEES1U_EEEENS4_39AutoVectorizingCopyWithAssumedAlignmentILi128EEENS4_14SM90_TMA_STOREES2V_S2X_S2X_EEEvvEEEEvNT_6ParamsE --------------------------
	.section	.text._ZN7cutlass13device_kernelINS_4gemm6kernel13GemmUniversalIN4cute5tupleIJiiiiEEENS1_10collective13CollectiveMmaINS1_46MainloopSm100TmaUmmaWarpSpecializedBlockScaledILi8ELi2ELi2ENS5_IJNS4_1CILi1EEENSA_ILi4EEESB_EEEEENS5_IJNSA_ILi128EEENSA_ILi64EEESF_EEENS5_IJNS_12float_e4m3_tENS_13float_ue8m0_tEEEENS5_IJNS5_IJlSB_lEEENS4_6LayoutINS5_IJNS5_IJNS5_IJNSA_ILi32EEESC_EEEiEEESP_NS5_IJSB_iEEEEEENS5_IJNS5_IJNS5_IJNSA_ILi16EEESC_EEEiEEENS5_IJNS5_IJNSA_ILi0EEESB_EEENSA_ILi512EEEEEENS5_IJSV_iEEEEEEEEEEESK_S12_NS4_8TiledMMAINS4_8MMA_AtomIJNS4_21SM100_MMA_MXF8F6F4_SSISI_SI_fSJ_Li128ELi64ELNS4_4UMMA5MajorE0ELS17_0ELNS16_7ScaleInE0ELS18_0EEEEEENSM_INS5_IJSB_SB_SB_EEENS5_IJSV_SV_SV_EEEEENS5_IJNS4_10UnderscoreES1E_S1E_EEEEENS5_IJNS4_23SM90_TMA_LOAD_MULTICASTES1H_EEENS5_IJNS4_14ComposedLayoutINS4_7SwizzleILi3ELi4ELi3EEENS4_18smem_ptr_flag_bitsILi8EEENSM_INS5_IJNSA_ILi8EEESF_EEENS5_IJSF_SB_EEEEEEENSM_INS5_IJNS5_IJNS5_IJSO_SB_EEENS5_IJSN_SB_EEEEEESB_NS5_IJSC_SB_EEEEEENS5_IJNS5_IJNS5_IJST_SX_EEESW_EEESV_NS5_IJSB_SX_EEEEEEEEEEEvNS4_8identityENS5_IJNS4_13SM90_TMA_LOADES25_EEES23_vS24_EENS_8epilogue10collective18CollectiveEpilogueINS28_23Sm100TmaWarpSpecializedILi3ELi2ELi32ELb1ELb0EEEJSH_NS5_IJNSM_ISF_SB_EENSM_ISN_SB_EEEEENS_10bfloat16_tESL_S2G_SL_NS28_6fusion15FusionCallbacksIS2C_NS2H_17LinearCombinationIS2G_fS2G_fLNS_15FloatRoundStyleE2EEESH_S2F_JEEENS4_5SM1004TMEM4LOAD26SM100_TMEM_LOAD_32dp32b32xES25_NS1J_INS1K_ILi2ELi4ELi3EEENS1M_ILi16EEENSM_INS5_IJS1O_SN_EEES1U_EEEENS4_39AutoVectorizingCopyWithAssumedAlignmentILi128EEENS4_14SM90_TMA_STOREES2V_S2X_S2X_EEEvvEEEEvNT_6ParamsE,"ax",@progbits
	.align	128
.text._ZN7cutlass13device_kernelINS_4gemm6kernel13GemmUniversalIN4cute5tupleIJiiiiEEENS1_10collective13CollectiveMmaINS1_46MainloopSm100TmaUmmaWarpSpecializedBlockScaledILi8ELi2ELi2ENS5_IJNS4_1CILi1EEENSA_ILi4EEESB_EEEEENS5_IJNSA_ILi128EEENSA_ILi64EEESF_EEENS5_IJNS_12float_e4m3_tENS_13float_ue8m0_tEEEENS5_IJNS5_IJlSB_lEEENS4_6LayoutINS5_IJNS5_IJNS5_IJNSA_ILi32EEESC_EEEiEEESP_NS5_IJSB_iEEEEEENS5_IJNS5_IJNS5_IJNSA_ILi16EEESC_EEEiEEENS5_IJNS5_IJNSA_ILi0EEESB_EEENSA_ILi512EEEEEENS5_IJSV_iEEEEEEEEEEESK_S12_NS4_8TiledMMAINS4_8MMA_AtomIJNS4_21SM100_MMA_MXF8F6F4_SSISI_SI_fSJ_Li128ELi64ELNS4_4UMMA5MajorE0ELS17_0ELNS16_7ScaleInE0ELS18_0EEEEEENSM_INS5_IJSB_SB_SB_EEENS5_IJSV_SV_SV_EEEEENS5_IJNS4_10UnderscoreES1E_S1E_EEEEENS5_IJNS4_23SM90_TMA_LOAD_MULTICASTES1H_EEENS5_IJNS4_14ComposedLayoutINS4_7SwizzleILi3ELi4ELi3EEENS4_18smem_ptr_flag_bitsILi8EEENSM_INS5_IJNSA_ILi8EEESF_EEENS5_IJSF_SB_EEEEEEENSM_INS5_IJNS5_IJNS5_IJSO_SB_EEENS5_IJSN_SB_EEEEEESB_NS5_IJSC_SB_EEEEEENS5_IJNS5_IJNS5_IJST_SX_EEESW_EEESV_NS5_IJSB_SX_EEEEEEEEEEEvNS4_8identityENS5_IJNS4_13SM90_TMA_LOADES25_EEES23_vS24_EENS_8epilogue10collective18CollectiveEpilogueINS28_23Sm100TmaWarpSpecializedILi3ELi2ELi32ELb1ELb0EEEJSH_NS5_IJNSM_ISF_SB_EENSM_ISN_SB_EEEEENS_10bfloat16_tESL_S2G_SL_NS28_6fusion15FusionCallbacksIS2C_NS2H_17LinearCombinationIS2G_fS2G_fLNS_15FloatRoundStyleE2EEESH_S2F_JEEENS4_5SM1004TMEM4LOAD26SM100_TMEM_LOAD_32dp32b32xES25_NS1J_INS1K_ILi2ELi4ELi3EEENS1M_ILi16EEENSM_INS5_IJS1O_SN_EEES1U_EEEENS4_39AutoVectorizingCopyWithAssumedAlignmentILi128EEENS4_14SM90_TMA_STOREES2V_S2X_S2X_EEEvvEEEEvNT_6ParamsE:
        .type           _ZN7cutlass13device_kernelINS_4gemm6kernel13GemmUniversalIN4cute5tupleIJiiiiEEENS1_10collective13CollectiveMmaINS1_46MainloopSm100TmaUmmaWarpSpecializedBlockScaledILi8ELi2ELi2ENS5_IJNS4_1CILi1EEENSA_ILi4EEESB_EEEEENS5_IJNSA_ILi128EEENSA_ILi64EEESF_EEENS5_IJNS_12float_e4m3_tENS_13float_ue8m0_tEEEENS5_IJNS5_IJlSB_lEEENS4_6LayoutINS5_IJNS5_IJNS5_IJNSA_ILi32EEESC_EEEiEEESP_NS5_IJSB_iEEEEEENS5_IJNS5_IJNS5_IJNSA_ILi16EEESC_EEEiEEENS5_IJNS5_IJNSA_ILi0EEESB_EEENSA_ILi512EEEEEENS5_IJSV_iEEEEEEEEEEESK_S12_NS4_8TiledMMAINS4_8MMA_AtomIJNS4_21SM100_MMA_MXF8F6F4_SSISI_SI_fSJ_Li128ELi64ELNS4_4UMMA5MajorE0ELS17_0ELNS16_7ScaleInE0ELS18_0EEEEEENSM_INS5_IJSB_SB_SB_EEENS5_IJSV_SV_SV_EEEEENS5_IJNS4_10UnderscoreES1E_S1E_EEEEENS5_IJNS4_23SM90_TMA_LOAD_MULTICASTES1H_EEENS5_IJNS4_14ComposedLayoutINS4_7SwizzleILi3ELi4ELi3EEENS4_18smem_ptr_flag_bitsILi8EEENSM_INS5_IJNSA_ILi8EEESF_EEENS5_IJSF_SB_EEEEEEENSM_INS5_IJNS5_IJNS5_IJSO_SB_EEENS5_IJSN_SB_EEEEEESB_NS5_IJSC_SB_EEEEEENS5_IJNS5_IJNS5_IJST_SX_EEESW_EEESV_NS5_IJSB_SX_EEEEEEEEEEEvNS4_8identityENS5_IJNS4_13SM90_TMA_LOADES25_EEES23_vS24_EENS_8epilogue10collective18CollectiveEpilogueINS28_23Sm100TmaWarpSpecializedILi3ELi2ELi32ELb1ELb0EEEJSH_NS5_IJNSM_ISF_SB_EENSM_ISN_SB_EEEEENS_10bfloat16_tESL_S2G_SL_NS28_6fusion15FusionCallbacksIS2C_NS2H_17LinearCombinationIS2G_fS2G_fLNS_15FloatRoundStyleE2EEESH_S2F_JEEENS4_5SM1004TMEM4LOAD26SM100_TMEM_LOAD_32dp32b32xES25_NS1J_INS1K_ILi2ELi4ELi3EEENS1M_ILi16EEENSM_INS5_IJS1O_SN_EEES1U_EEEENS4_39AutoVectorizingCopyWithAssumedAlignmentILi128EEENS4_14SM90_TMA_STOREES2V_S2X_S2X_EEEvvEEEEvNT_6ParamsE,@function
        .size           _ZN7cutlass13device_kernelINS_4gemm6kernel13GemmUniversalIN4cute5tupleIJiiiiEEENS1_10collective13CollectiveMmaINS1_46MainloopSm100TmaUmmaWarpSpecializedBlockScaledILi8ELi2ELi2ENS5_IJNS4_1CILi1EEENSA_ILi4EEESB_EEEEENS5_IJNSA_ILi128EEENSA_ILi64EEESF_EEENS5_IJNS_12float_e4m3_tENS_13float_ue8m0_tEEEENS5_IJNS5_IJlSB_lEEENS4_6LayoutINS5_IJNS5_IJNS5_IJNSA_ILi32EEESC_EEEiEEESP_NS5_IJSB_iEEEEEENS5_IJNS5_IJNS5_IJNSA_ILi16EEESC_EEEiEEENS5_IJNS5_IJNSA_ILi0EEESB_EEENSA_ILi512EEEEEENS5_IJSV_iEEEEEEEEEEESK_S12_NS4_8TiledMMAINS4_8MMA_AtomIJNS4_21SM100_MMA_MXF8F6F4_SSISI_SI_fSJ_Li128ELi64ELNS4_4UMMA5MajorE0ELS17_0ELNS16_7ScaleInE0ELS18_0EEEEEENSM_INS5_IJSB_SB_SB_EEENS5_IJSV_SV_SV_EEEEENS5_IJNS4_10UnderscoreES1E_S1E_EEEEENS5_IJNS4_23SM90_TMA_LOAD_MULTICASTES1H_EEENS5_IJNS4_14ComposedLayoutINS4_7SwizzleILi3ELi4ELi3EEENS4_18smem_ptr_flag_bitsILi8EEENSM_INS5_IJNSA_ILi8EEESF_EEENS5_IJSF_SB_EEEEEEENSM_INS5_IJNS5_IJNS5_IJSO_SB_EEENS5_IJSN_SB_EEEEEESB_NS5_IJSC_SB_EEEEEENS5_IJNS5_IJNS5_IJST_SX_EEESW_EEESV_NS5_IJSB_SX_EEEEEEEEEEEvNS4_8identityENS5_IJNS4_13SM90_TMA_LOADES25_EEES23_vS24_EENS_8epilogue10collective18CollectiveEpilogueINS28_23Sm100TmaWarpSpecializedILi3ELi2ELi32ELb1ELb0EEEJSH_NS5_IJNSM_ISF_SB_EENSM_ISN_SB_EEEEENS_10bfloat16_tESL_S2G_SL_NS28_6fusion15FusionCallbacksIS2C_NS2H_17LinearCombinationIS2G_fS2G_fLNS_15FloatRoundStyleE2EEESH_S2F_JEEENS4_5SM1004TMEM4LOAD26SM100_TMEM_LOAD_32dp32b32xES25_NS1J_INS1K_ILi2ELi4ELi3EEENS1M_ILi16EEENSM_INS5_IJS1O_SN_EEES1U_EEEENS4_39AutoVectorizingCopyWithAssumedAlignmentILi128EEENS4_14SM90_TMA_STOREES2V_S2X_S2X_EEEvvEEEEvNT_6ParamsE,(.L_x_174 - _ZN7cutlass13device_kernelINS_4gemm6kernel13GemmUniversalIN4cute5tupleIJiiiiEEENS1_10collective13CollectiveMmaINS1_46MainloopSm100TmaUmmaWarpSpecializedBlockScaledILi8ELi2ELi2ENS5_IJNS4_1CILi1EEENSA_ILi4EEESB_EEEEENS5_IJNSA_ILi128EEENSA_ILi64EEESF_EEENS5_IJNS_12float_e4m3_tENS_13float_ue8m0_tEEEENS5_IJNS5_IJlSB_lEEENS4_6LayoutINS5_IJNS5_IJNS5_IJNSA_ILi32EEESC_EEEiEEESP_NS5_IJSB_iEEEEEENS5_IJNS5_IJNS5_IJNSA_ILi16EEESC_EEEiEEENS5_IJNS5_IJNSA_ILi0EEESB_EEENSA_ILi512EEEEEENS5_IJSV_iEEEEEEEEEEESK_S12_NS4_8TiledMMAINS4_8MMA_AtomIJNS4_21SM100_MMA_MXF8F6F4_SSISI_SI_fSJ_Li128ELi64ELNS4_4UMMA5MajorE0ELS17_0ELNS16_7ScaleInE0ELS18_0EEEEEENSM_INS5_IJSB_SB_SB_EEENS5_IJSV_SV_SV_EEEEENS5_IJNS4_10UnderscoreES1E_S1E_EEEEENS5_IJNS4_23SM90_TMA_LOAD_MULTICASTES1H_EEENS5_IJNS4_14ComposedLayoutINS4_7SwizzleILi3ELi4ELi3EEENS4_18smem_ptr_flag_bitsILi8EEENSM_INS5_IJNSA_ILi8EEESF_EEENS5_IJSF_SB_EEEEEEENSM_INS5_IJNS5_IJNS5_IJSO_SB_EEENS5_IJSN_SB_EEEEEESB_NS5_IJSC_SB_EEEEEENS5_IJNS5_IJNS5_IJST_SX_EEESW_EEESV_NS5_IJSB_SX_EEEEEEEEEEEvNS4_8identityENS5_IJNS4_13SM90_TMA_LOADES25_EEES23_vS24_EENS_8epilogue10collective18CollectiveEpilogueINS28_23Sm100TmaWarpSpecializedILi3ELi2ELi32ELb1ELb0EEEJSH_NS5_IJNSM_ISF_SB_EENSM_ISN_SB_EEEEENS_10bfloat16_tESL_S2G_SL_NS28_6fusion15FusionCallbacksIS2C_NS2H_17LinearCombinationIS2G_fS2G_fLNS_15FloatRoundStyleE2EEESH_S2F_JEEENS4_5SM1004TMEM4LOAD26SM100_TMEM_LOAD_32dp32b32xES25_NS1J_INS1K_ILi2ELi4ELi3EEENS1M_ILi16EEENSM_INS5_IJS1O_SN_EEES1U_EEEENS4_39AutoVectorizingCopyWithAssumedAlignmentILi128EEENS4_14SM90_TMA_STOREES2V_S2X_S2X_EEEvvEEEEvNT_6ParamsE)
        .other          _ZN7cutlass13device_kernelINS_4gemm6kernel13GemmUniversalIN4cute5tupleIJiiiiEEENS1_10collective13CollectiveMmaINS1_46MainloopSm100TmaUmmaWarpSpecializedBlockScaledILi8ELi2ELi2ENS5_IJNS4_1CILi1EEENSA_ILi4EEESB_EEEEENS5_IJNSA_ILi128EEENSA_ILi64EEESF_EEENS5_IJNS_12float_e4m3_tENS_13float_ue8m0_tEEEENS5_IJNS5_IJlSB_lEEENS4_6LayoutINS5_IJNS5_IJNS5_IJNSA_ILi32EEESC_EEEiEEESP_NS5_IJSB_iEEEEEENS5_IJNS5_IJNS5_IJNSA_ILi16EEESC_EEEiEEENS5_IJNS5_IJNSA_ILi0EEESB_EEENSA_ILi512EEEEEENS5_IJSV_iEEEEEEEEEEESK_S12_NS4_8TiledMMAINS4_8MMA_AtomIJNS4_21SM100_MMA_MXF8F6F4_SSISI_SI_fSJ_Li128ELi64ELNS4_4UMMA5MajorE0ELS17_0ELNS16_7ScaleInE0ELS18_0EEEEEENSM_INS5_IJSB_SB_SB_EEENS5_IJSV_SV_SV_EEEEENS5_IJNS4_10UnderscoreES1E_S1E_EEEEENS5_IJNS4_23SM90_TMA_LOAD_MULTICASTES1H_EEENS5_IJNS4_14ComposedLayoutINS4_7SwizzleILi3ELi4ELi3EEENS4_18smem_ptr_flag_bitsILi8EEENSM_INS5_IJNSA_ILi8EEESF_EEENS5_IJSF_SB_EEEEEEENSM_INS5_IJNS5_IJNS5_IJSO_SB_EEENS5_IJSN_SB_EEEEEESB_NS5_IJSC_SB_EEEEEENS5_IJNS5_IJNS5_IJST_SX_EEESW_EEESV_NS5_IJSB_SX_EEEEEEEEEEEvNS4_8identityENS5_IJNS4_13SM90_TMA_LOADES25_EEES23_vS24_EENS_8epilogue10collective18CollectiveEpilogueINS28_23Sm100TmaWarpSpecializedILi3ELi2ELi32ELb1ELb0EEEJSH_NS5_IJNSM_ISF_SB_EENSM_ISN_SB_EEEEENS_10bfloat16_tESL_S2G_SL_NS28_6fusion15FusionCallbacksIS2C_NS2H_17LinearCombinationIS2G_fS2G_fLNS_15FloatRoundStyleE2EEESH_S2F_JEEENS4_5SM1004TMEM4LOAD26SM100_TMEM_LOAD_32dp32b32xES25_NS1J_INS1K_ILi2ELi4ELi3EEENS1M_ILi16EEENSM_INS5_IJS1O_SN_EEES1U_EEEENS4_39AutoVectorizingCopyWithAssumedAlignmentILi128EEENS4_14SM90_TMA_STOREES2V_S2X_S2X_EEEvvEEEEvNT_6ParamsE,@"STO_CUDA_ENTRY STV_DEFAULT"
_ZN7cutlass13device_kernelINS_4gemm6kernel13GemmUniversalIN4cute5tupleIJiiiiEEENS1_10collective13CollectiveMmaINS1_46MainloopSm100TmaUmmaWarpSpecializedBlockScaledILi8ELi2ELi2ENS5_IJNS4_1CILi1EEENSA_ILi4EEESB_EEEEENS5_IJNSA_ILi128EEENSA_ILi64EEESF_EEENS5_IJNS_12float_e4m3_tENS_13float_ue8m0_tEEEENS5_IJNS5_IJlSB_lEEENS4_6LayoutINS5_IJNS5_IJNS5_IJNSA_ILi32EEESC_EEEiEEESP_NS5_IJSB_iEEEEEENS5_IJNS5_IJNS5_IJNSA_ILi16EEESC_EEEiEEENS5_IJNS5_IJNSA_ILi0EEESB_EEENSA_ILi512EEEEEENS5_IJSV_iEEEEEEEEEEESK_S12_NS4_8TiledMMAINS4_8MMA_AtomIJNS4_21SM100_MMA_MXF8F6F4_SSISI_SI_fSJ_Li128ELi64ELNS4_4UMMA5MajorE0ELS17_0ELNS16_7ScaleInE0ELS18_0EEEEEENSM_INS5_IJSB_SB_SB_EEENS5_IJSV_SV_SV_EEEEENS5_IJNS4_10UnderscoreES1E_S1E_EEEEENS5_IJNS4_23SM90_TMA_LOAD_MULTICASTES1H_EEENS5_IJNS4_14ComposedLayoutINS4_7SwizzleILi3ELi4ELi3EEENS4_18smem_ptr_flag_bitsILi8EEENSM_INS5_IJNSA_ILi8EEESF_EEENS5_IJSF_SB_EEEEEEENSM_INS5_IJNS5_IJNS5_IJSO_SB_EEENS5_IJSN_SB_EEEEEESB_NS5_IJSC_SB_EEEEEENS5_IJNS5_IJNS5_IJST_SX_EEESW_EEESV_NS5_IJSB_SX_EEEEEEEEEEEvNS4_8identityENS5_IJNS4_13SM90_TMA_LOADES25_EEES23_vS24_EENS_8epilogue10collective18CollectiveEpilogueINS28_23Sm100TmaWarpSpecializedILi3ELi2ELi32ELb1ELb0EEEJSH_NS5_IJNSM_ISF_SB_EENSM_ISN_SB_EEEEENS_10bfloat16_tESL_S2G_SL_NS28_6fusion15FusionCallbacksIS2C_NS2H_17LinearCombinationIS2G_fS2G_fLNS_15FloatRoundStyleE2EEESH_S2F_JEEENS4_5SM1004TMEM4LOAD26SM100_TMEM_LOAD_32dp32b32xES25_NS1J_INS1K_ILi2ELi4ELi3EEENS1M_ILi16EEENSM_INS5_IJS1O_SN_EEES1U_EEEENS4_39AutoVectorizingCopyWithAssumedAlignmentILi128EEENS4_14SM90_TMA_STOREES2V_S2X_S2X_EEEvvEEEEvNT_6ParamsE:
[----:B------:R-:W1:Y:S01]  /*0000*/  LDC R1, c[0x0][0x37c] ;  /* 0x0000df00ff017b82 */ /* 0x000e620000000800 */
[----:B------:R-:W2:Y:S01]  /*0010*/  S2R R93, SR_TID.X ;  /* 0x00000000005d7919 */ /* 0x000ea20000002100 */
[----:B------:R-:W3:Y:S01]  /*0020*/  LDCU.64 UR4, c[0x0][0xc90] ;  /* 0x00019200ff0477ac */ /* 0x000ee20008000a00 */
[----:B------:R-:W-:Y:S02]  /*0030*/  PRMT R88, RZ, 0x7610, R88 ;  /* 0x00007610ff587816 */ /* 0x000fe40000000058 */
[----:B------:R-:W-:Y:S01]  /*0040*/  ELECT P6, URZ, PT ;  /* 0x0000000000ff782f */ /* 0x000fe200038c0000 */
[----:B------:R-:W4:Y:S01]  /*0050*/  LDCU.64 UR46, c[0x0][0x358] ;  /* 0x00006b00ff2e77ac */ /* 0x000f220008000a00 */
[----:B---3--:R-:W-:-:S04]  /*0060*/  UISETP.NE.U32.AND UP0, UPT, UR4, URZ, UPT ;  /* 0x000000ff0400728c */ /* 0x008fc8000bf05070 */
[----:B------:R-:W-:Y:S01]  /*0070*/  UISETP.NE.AND.EX UP0, UPT, UR5, URZ, UPT, UP0 ;  /* 0x000000ff0500728c */ /* 0x000fe2000bf05300 */
[----:B--2---:R-:W-:-:S05]  /*0080*/  SHF.R.U32.HI R92, RZ, 0x5, R93 ;  /* 0x00000005ff5c7819 */ /* 0x004fca000001165d */
[----:B------:R-:W2:Y:S02]  /*0090*/  SHFL.IDX PT, R0, R92, RZ, 0x1f ;  /* 0x00001fff5c007589 */ /* 0x000ea400000e0000 */
[----:B--2---:R-:W-:Y:S01]  /*00a0*/  R2UR UR6, R0 ;  /* 0x00000000000672ca */ /* 0x004fe200000e0000 */
[----:B-1--4-:R-:W-:-:S14]  /*00b0*/  BRA.U UP0, `(.L_x_0) ;  /* 0x00000001002c7547 */ /* 0x012fdc000b800000 */
[----:B------:R-:W1:Y:S02]  /*00c0*/  LDCU.64 UR8, c[0x0][0xc88] ;  /* 0x00019100ff0877ac */ /* 0x000e640008000a00 */
[----:B-1----:R-:W-:-:S04]  /*00d0*/  UISETP.NE.U32.AND UP0, UPT, UR8, URZ, UPT ;  /* 0x000000ff0800728c */ /* 0x002fc8000bf05070 */
[----:B------:R-:W-:-:S09]  /*00e0*/  UISETP.NE.AND.EX UP0, UPT, UR9, URZ, UPT, UP0 ;  /* 0x000000ff0900728c */ /* 0x000fd2000bf05300 */
[----:B------:R-:W-:Y:S05]  /*00f0*/  BRA.U !UP0, `(.L_x_1) ;  /* 0x0000000108107547 */ /* 0x000fea000b800000 */
[----:B------:R-:W1:Y:S02]  /*0100*/  LDC.64 R2, c[0x0][0xc88] ;  /* 0x00032200ff027b82 */ /* 0x000e640000000a00 */
[----:B-1----:R1:W5:Y:S01]  /*0110*/  LDG.E R49, desc[UR46][R2.64] ;  /* 0x0000002e02317981 */ /* 0x002362000c1e1900 */
[----:B------:R-:W-:Y:S01]  /*0120*/  HFMA2 R88, -RZ, RZ, 0, 5.9604644775390625e-08 ;  /* 0x00000001ff587431 */ /* 0x000fe200000001ff */
[----:B------:R-:W-:Y:S05]  /*0130*/  BRA `(.L_x_0) ;  /* 0x00000000000c7947 */ /* 0x000fea0003800000 */
.L_x_1:
[----:B------:R-:W1:Y:S01]  /*0140*/  LDCU UR7, c[0x0][0xc80] ;  /* 0x00019000ff0777ac */ /* 0x000e620008000800 */
[----:B------:R-:W-:Y:S01]  /*0150*/  HFMA2 R88, -RZ, RZ, 0, 5.9604644775390625e-08 ;  /* 0x00000001ff587431 */ /* 0x000fe200000001ff */
[----:B-1----:R-:W-:Y:S02]  /*0160*/  MOV R49, UR7 ;  /* 0x0000000700317c02 */ /* 0x002fe40008000f00 */
.L_x_0:
[----:B------:R-:W2:Y:S02]  /*0170*/  LDCU.64 UR8, c[0x0][0xcb0] ;  /* 0x00019600ff0877ac */ /* 0x000ea40008000a00 */
[----:B--2---:R-:W-:-:S04]  /*0180*/  UISETP.NE.U32.AND UP0, UPT, UR8, URZ, UPT ;  /* 0x000000ff0800728c */ /* 0x004fc8000bf05070 */
[----:B------:R-:W-:-:S09]  /*0190*/  UISETP.NE.AND.EX UP0, UPT, UR9, URZ, UPT, UP0 ;  /* 0x000000ff0900728c */ /* 0x000fd2000bf05300 */
[----:B------:R-:W-:Y:S05]  /*01a0*/  BRA.U UP0, `(.L_x_2) ;  /* 0x0000000100247547 */ /* 0x000fea000b800000 */
[----:B------:R-:W2:Y:S02]  /*01b0*/  LDCU.64 UR8, c[0x0][0xca8] ;  /* 0x00019500ff0877ac */ /* 0x000ea40008000a00 */
[----:B--2---:R-:W-:-:S04]  /*01c0*/  UISETP.NE.U32.AND UP0, UPT, UR8, URZ, UPT ;  /* 0x000000ff0800728c */ /* 0x004fc8000bf05070 */
[----:B------:R-:W-:-:S09]  /*01d0*/  UISETP.NE.AND.EX UP0, UPT, UR9, URZ, UPT, UP0 ;  /* 0x000000ff0900728c */ /* 0x000fd2000bf05300 */
[----:B------:R-:W-:Y:S05]  /*01e0*/  BRA.U !UP0, `(.L_x_3) ;  /* 0x00000001080c7547 */ /* 0x000fea000b800000 */
[----:B-1----:R-:W1:Y:S02]  /*01f0*/  LDC.64 R2, c[0x0][0xca8] ;  /* 0x00032a00ff027b82 */ /* 0x002e640000000a00 */
[----:B-1----:R2:W5:Y:S01]  /*0200*/  LDG.E R47, desc[UR46][R2.64] ;  /* 0x0000002e022f7981 */ /* 0x002562000c1e1900 */
[----:B------:R-:W-:Y:S05]  /*0210*/  BRA `(.L_x_2) ;  /* 0x0000000000087947 */ /* 0x000fea0003800000 */
.L_x_3:
[----:B------:R-:W2:Y:S02]  /*0220*/  LDCU UR7, c[0x0][0xca0] ;  /* 0x00019400ff0777ac */ /* 0x000ea40008000800 */
[----:B--2---:R-:W-:Y:S02]  /*0230*/  MOV R47, UR7 ;  /* 0x00000007002f7c02 */ /* 0x004fe40008000f00 */
.L_x_2:
[----:B------:R-:W-:Y:S01]  /*0240*/  IMAD.U32 R0, RZ, RZ, UR6 ;  /* 0x00000006ff007e24 */ /* 0x000fe2000f8e00ff */
[----:B------:R-:W-:Y:S04]  /*0250*/  BSSY.RECONVERGENT B0, `(.L_x_4) ;  /* 0x0000012000007945 */ /* 0x000fe80003800200 */
[C---:B------:R-:W-:Y:S02]  /*0260*/  ISETP.NE.OR P1, PT, R0.reuse, 0x1, !P6 ;  /* 0x000000010000780c */ /* 0x040fe40007725670 */
[----:B------:R-:W-:-:S11]  /*0270*/  ISETP.NE.OR P0, PT, R0, 0x3, !P6 ;  /* 0x000000030000780c */ /* 0x000fd60007705670 */
[----:B------:R-:W-:Y:S05]  /*0280*/  @P1 BRA `(.L_x_5) ;  /* 0x0000000000381947 */ /* 0x000fea0003800000 */
[----:B------:R-:W3:Y:S02]  /*0290*/  LDCU.64 UR8, c[0x0][0x348] ;  /* 0x00006900ff0877ac */ /* 0x000ee40008000a00 */
[----:B---3--:R-:W-:Y:S02]  /*02a0*/  UIADD3 UR14, UP3, UPT, UR8, 0x80, URZ ;  /* 0x00000080080e7890 */ /* 0x008fe4000ff7e0ff */
[----:B------:R-:W-:Y:S02]  /*02b0*/  UIADD3 UR12, UP2, UPT, UR8, 0x180, URZ ;  /* 0x00000180080c7890 */ /* 0x000fe4000ff5e0ff */
[----:B------:R-:W-:Y:S02]  /*02c0*/  UIADD3 UR10, UP1, UPT, UR8, 0x280, URZ ;  /* 0x00000280080a7890 */ /* 0x000fe4000ff3e0ff */
[----:B------:R-:W-:Y:S02]  /*02d0*/  UIADD3 UR8, UP0, UPT, UR8, 0x380, URZ ;  /* 0x0000038008087890 */ /* 0x000fe4000ff1e0ff */
[----:B------:R-:W-:-:S02]  /*02e0*/  UIADD3.X UR15, UPT, UPT, URZ, UR9, URZ, UP3, !UPT ;  /* 0x00000009ff0f7290 */ /* 0x000fc40009ffe4ff */
[----:B------:R-:W-:Y:S02]  /*02f0*/  UIADD3.X UR13, UPT, UPT, URZ, UR9, URZ, UP2, !UPT ;  /* 0x00000009ff0d7290 */ /* 0x000fe400097fe4ff */
[----:B------:R-:W-:Y:S02]  /*0300*/  UIADD3.X UR11, UPT, UPT, URZ, UR9, URZ, UP1, !UPT ;  /* 0x00000009ff0b7290 */ /* 0x000fe40008ffe4ff */
[----:B------:R-:W-:-:S03]  /*0310*/  UIADD3.X UR9, UPT, UPT, URZ, UR9, URZ, UP0, !UPT ;  /* 0x00000009ff097290 */ /* 0x000fc600087fe4ff */
[----:B------:R3:W-:Y:S02]  /*0320*/  UTMACCTL.PF [UR14] ;  /* 0x000000000e0079b9 */ /* 0x0007e40008040000 */
[----:B------:R3:W-:Y:S02]  /*0330*/  UTMACCTL.PF [UR12] ;  /* 0x000000000c0079b9 */ /* 0x0007e40008040000 */
[----:B------:R3:W-:Y:S02]  /*0340*/  UTMACCTL.PF [UR10] ;  /* 0x000000000a0079b9 */ /* 0x0007e40008040000 */
[----:B------:R3:W-:Y:S02]  /*0350*/  UTMACCTL.PF [UR8] ;  /* 0x00000000080079b9 */ /* 0x0007e40008040000 */
[----:B---3--:R-:W-:Y:S01]  /*0360*/  NOP ;  /* 0x0000000000007918 */ /* 0x008fe20000000000 */
.L_x_5:
[----:B------:R-:W-:Y:S05]  /*0370*/  BSYNC.RECONVERGENT B0 ;  /* 0x0000000000007941 */ /* 0x000fea0003800200 */
.L_x_4:
[----:B------:R-:W-:Y:S04]  /*0380*/  BSSY.RECONVERGENT B0, `(.L_x_6) ;  /* 0x000000a000007945 */ /* 0x000fe80003800200 */
[----:B------:R-:W-:Y:S05]  /*0390*/  @P0 BRA `(.L_x_7) ;  /* 0x0000000000200947 */ /* 0x000fea0003800000 */
[----:B------:R-:W3:Y:S02]  /*03a0*/  LDCU.64 UR8, c[0x0][0x348] ;  /* 0x00006900ff0877ac */ /* 0x000ee40008000a00 */
[----:B---3--:R-:W-:Y:S02]  /*03b0*/  UIADD3 UR10, UP1, UPT, UR8, 0x980, URZ ;  /* 0x00000980080a7890 */ /* 0x008fe4000ff3e0ff */
[----:B------:R-:W-:Y:S02]  /*03c0*/  UIADD3 UR8, UP0, UPT, UR8, 0xa80, URZ ;  /* 0x00000a8008087890 */ /* 0x000fe4000ff1e0ff */
[----:B------:R-:W-:Y:S02]  /*03d0*/  UIADD3.X UR11, UPT, UPT, URZ, UR9, URZ, UP1, !UPT ;  /* 0x00000009ff0b7290 */ /* 0x000fe40008ffe4ff */
[----:B------:R-:W-:-:S07]  /*03e0*/  UIADD3.X UR9, UPT, UPT, URZ, UR9, URZ, UP0, !UPT ;  /* 0x00000009ff097290 */ /* 0x000fce00087fe4ff */
[----:B------:R3:W-:Y:S02]  /*03f0*/  UTMACCTL.PF [UR10] ;  /* 0x000000000a0079b9 */ /* 0x0007e40008040000 */
[----:B------:R3:W-:Y:S02]  /*0400*/  UTMACCTL.PF [UR8] ;  /* 0x00000000080079b9 */ /* 0x0007e40008040000 */
[----:B---3--:R-:W-:Y:S01]  /*0410*/  NOP ;  /* 0x0000000000007918 */ /* 0x008fe20000000000 */
.L_x_7:
[----:B------:R-:W-:Y:S05]  /*0420*/  BSYNC.RECONVERGENT B0 ;  /* 0x0000000000007941 */ /* 0x000fea0003800200 */
.L_x_6:
[----:B------:R-:W3:Y:S01]  /*0430*/  LDCU.64 UR8, c[0x0][0xc88] ;  /* 0x00019100ff0877ac */ /* 0x000ee20008000a00 */
[----:B------:R-:W-:Y:S02]  /*0440*/  UISETP.EQ.U32.AND UP1, UPT, UR4, URZ, UPT ;  /* 0x000000ff0400728c */ /* 0x000fe4000bf22070 */
[----:B------:R-:W-:Y:S02]  /*0450*/  UPLOP3.LUT UP4, UPT, UPT, UPT, UPT, 0x80, 0x8 ;  /* 0x000000000008789c */ /* 0x000fe40003f8f070 */
[----:B---3--:R-:W-:-:S04]  /*0460*/  UISETP.NE.U32.AND UP0, UPT, UR8, URZ, UPT ;  /* 0x000000ff0800728c */ /* 0x008fc8000bf05070 */
[----:B------:R-:W-:-:S04]  /*0470*/  UISETP.NE.AND.EX UP0, UPT, UR9, URZ, UPT, UP0 ;  /* 0x000000ff0900728c */ /* 0x000fc8000bf05300 */
[----:B------:R-:W-:-:S04]  /*0480*/  UISETP.EQ.OR.EX UP2, UPT, UR5, URZ, !UP0, UP1 ;  /* 0x000000ff0500728c */ /* 0x000fc8000c742710 */
[----:B------:R-:W-:-:S05]  /*0490*/  UP2UR UR48, UPR, URZ, 0x4 ;  /* 0x00000004ff307883 */ /* 0x000fca0008000000 */
[----:B------:R-:W-:Y:S07]  /*04a0*/  BRA.U !UP2, `(.L_x_8) ;  /* 0x000000010a207547 */ /* 0x000fee000b800000 */
[----:B------:R-:W-:Y:S01]  /*04b0*/  UISETP.NE.U32.AND UP1, UPT, UR4, URZ, UPT ;  /* 0x000000ff0400728c */ /* 0x000fe2000bf25070 */
[----:B-----5:R-:W-:Y:S01]  /*04c0*/  FSETP.NEU.AND P0, PT, R49, RZ, PT ;  /* 0x000000ff3100720b */ /* 0x020fe20003f0d000 */
[----:B------:R-:W-:Y:S02]  /*04d0*/  USEL UR4, URZ, 0xffffffff, UP0 ;  /* 0xffffffffff047887 */ /* 0x000fe40008000000 */
[----:B------:R-:W-:-:S10]  /*04e0*/  UISETP.NE.AND.EX UP1, UPT, UR5, URZ, UPT, UP1 ;  /* 0x000000ff0500728c */ /* 0x000fd4000bf25310 */
[----:B------:R-:W-:Y:S01]  /*04f0*/  VOTEU.ANY UP0, P0 ;  /* 0x0000000000ff7886 */ /* 0x000fe20000000100 */
[----:B------:R-:W-:-:S04]  /*0500*/  @!UP1 USEL UR4, URZ, 0xffffffff, UP0 ;  /* 0xffffffffff049887 */ /* 0x000fc80008000000 */
[----:B------:R-:W-:-:S04]  /*0510*/  ULOP3.LUT UR4, UR4, 0x1, URZ, 0xc0, !UPT ;  /* 0x0000000104047892 */ /* 0x000fc8000f8ec0ff */
[----:B------:R-:W-:-:S11]  /*0520*/  UISETP.NE.U32.AND UP4, UPT, UR4, 0x1, UPT ;  /* 0x000000010400788c */ /* 0x000fd6000bf85070 */
.L_x_8:
[----:B-12---:R-:W1:Y:S01]  /*0530*/  SHFL.IDX PT, R2, R92, RZ, 0x1f ;  /* 0x00001fff5c027589 */ /* 0x006e6200000e0000 */
[----:B------:R-:W-:-:S04]  /*0540*/  UISETP.NE.AND UP0, UPT, UR6, 0x2, UPT ;  /* 0x000000020600788c */ /* 0x000fc8000bf05270 */
[----:B------:R-:W-:Y:S01]  /*0550*/  USEL UR14, URZ, 0x1, UP0 ;  /* 0x00000001ff0e7887 */ /* 0x000fe20008000000 */
[----:B-1----:R-:W-:-:S13]  /*0560*/  ISETP.NE.AND P0, PT, R2, RZ, PT ;  /* 0x000000ff0200720c */ /* 0x002fda0003f05270 */
[----:B------:R-:W-:Y:S05]  /*0570*/  @P0 BRA `(.L_x_9) ;  /* 0x0000000000840947 */ /* 0x000fea0003800000 */
[----:B------:R-:W-:Y:S01]  /*0580*/  ELECT P0, URZ, PT ;  /* 0x0000000000ff782f */ /* 0x000fe20003800000 */
[----:B------:R-:W-:-:S12]  /*0590*/  BSSY.RECONVERGENT B0, `(.L_x_9) ;  /* 0x000001f000007945 */ /* 0x000fd80003800200 */
[----:B------:R-:W-:Y:S05]  /*05a0*/  @!P0 BRA `(.L_x_10) ;  /* 0x0000000000748947 */ /* 0x000fea0003800000 */
[----:B------:R-:W1:Y:S01]  /*05b0*/  S2UR UR7, SR_CgaCtaId ;  /* 0x00000000000779c3 */ /* 0x000e620000008800 */
[----:B------:R-:W-:Y:S01]  /*05c0*/  UMOV UR8, 0x400 ;  /* 0x0000040000087882 */ /* 0x000fe20000000000 */
[----:B------:R-:W-:Y:S01]  /*05d0*/  UMOV UR5, 0x1 ;  /* 0x0000000100057882 */ /* 0x000fe20000000000 */
[----:B------:R-:W-:Y:S01]  /*05e0*/  UMOV UR4, 0x4 ;  /* 0x0000000400047882 */ /* 0x000fe20000000000 */
[----:B-1----:R-:W-:Y:S02]  /*05f0*/  ULEA UR7, UR7, UR8, 0x18 ;  /* 0x0000000807077291 */ /* 0x002fe4000f8ec0ff */
[----:B------:R-:W-:-:S04]  /*0600*/  UIADD3 UR8, UPT, UPT, -UR5, 0x100000, URZ ;  /* 0x0010000005087890 */ /* 0x000fc8000fffe1ff */
[----:B------:R-:W-:Y:S02]  /*0610*/  USHF.L.U32 UR9, UR8, 0xb, URZ ;  /* 0x0000000b08097899 */ /* 0x000fe400080006ff */
[----:B------:R-:W-:Y:S02]  /*0620*/  USHF.L.U32 UR8, UR8, 0x1, URZ ;  /* 0x0000000108087899 */ /* 0x000fe400080006ff */
[----:B------:R-:W-:-:S04]  /*0630*/  UIADD3 UR4, UPT, UPT, -UR4, 0x100000, URZ ;  /* 0x0010000004047890 */ /* 0x000fc8000fffe1ff */
[----:B------:R-:W-:Y:S02]  /*0640*/  USHF.L.U32 UR5, UR4, 0xb, URZ ;  /* 0x0000000b04057899 */ /* 0x000fe400080006ff */
[----:B------:R-:W-:Y:S01]  /*0650*/  USHF.L.U32 UR4, UR4, 0x1, URZ ;  /* 0x0000000104047899 */ /* 0x000fe200080006ff */
[----:B------:R-:W1:Y:S03]  /*0660*/  FENCE.VIEW.ASYNC.S ;  /* 0x00000000000073c6 */ /* 0x000e660000000000 */
[----:B-1----:R1:W2:Y:S08]  /*0670*/  SYNCS.EXCH.64 URZ, [UR7], UR8 ;  /* 0x0000000807ff75b2 */ /* 0x0022b00008000100 */
[----:B------:R1:W3:Y:S01]  /*0680*/  SYNCS.EXCH.64 URZ, [UR7+0x40], UR4 ;  /* 0x0000400407ff75b2 */ /* 0x0002e20008000100 */
[----:B------:R1:W4:Y:S01]  /*0690*/  SYNCS.EXCH.64 URZ, [UR7+0x8], UR8 ;  /* 0x0000080807ff75b2 */ /* 0x0003220008000100 */
[----:B------:R1:W1:Y:S01]  /*06a0*/  SYNCS.EXCH.64 URZ, [UR7+0x48], UR4 ;  /* 0x0000480407ff75b2 */ /* 0x0002620008000100 */
        /* <DEDUP_REMOVED lines=12> */
[----:B------:R-:W-:Y:S01]  /*0770*/  NOP ;  /* 0x0000000000007918 */ /* 0x000fe20000000000 */
.L_x_10:
[----:B-1----:R-:W-:Y:S05]  /*0780*/  BSYNC.RECONVERGENT B0 ;  /* 0x0000000000007941 */ /* 0x002fea0003800200 */
.L_x_9:
[----:B------:R-:W1:Y:S01]  /*0790*/  SHFL.IDX PT, R2, R92, RZ, 0x1f ;  /* 0x00001fff5c027589 */ /* 0x000e6200000e0000 */
[----:B------:R-:W-:Y:S01]  /*07a0*/  NOP ;  /* 0x0000000000007918 */ /* 0x000fe20000000000 */
[----:B-1----:R-:W-:-:S13]  /*07b0*/  ISETP.NE.AND P0, PT, R2, 0x1, PT ;  /* 0x000000010200780c */ /* 0x002fda0003f05270 */
[----:B------:R-:W-:Y:S05]  /*07c0*/  @P0 BRA `(.L_x_11) ;  /* 0x0000000000500947 */ /* 0x000fea0003800000 */
[----:B------:R-:W1:Y:S01]  /*07d0*/  S2UR UR7, SR_CgaCtaId ;  /* 0x00000000000779c3 */ /* 0x000e620000008800 */
[----:B------:R-:W-:Y:S01]  /*07e0*/  UMOV UR8, 0x400 ;  /* 0x0000040000087882 */ /* 0x000fe20000000000 */
[----:B------:R-:W-:Y:S01]  /*07f0*/  UMOV UR5, 0x20 ;  /* 0x0000002000057882 */ /* 0x000fe20000000000 */
[----:B------:R-:W-:Y:S01]  /*0800*/  UMOV UR4, 0x80 ;  /* 0x0000008000047882 */ /* 0x000fe20000000000 */
[----:B------:R-:W-:Y:S01]  /*0810*/  ELECT P0, URZ, PT ;  /* 0x0000000000ff782f */ /* 0x000fe20003800000 */
        /* <DEDUP_REMOVED lines=8> */
[----:B-1----:R1:W1:Y:S08]  /*08a0*/  SYNCS.EXCH.64 URZ, [UR7+0x80], UR8 ;  /* 0x0000800807ff75b2 */ /* 0x0022700008000100 */
[----:B------:R1:W1:Y:S01]  /*08b0*/  SYNCS.EXCH.64 URZ, [UR7+0x98], UR4 ;  /* 0x0000980407ff75b2 */ /* 0x0002620008000100 */
[----:B------:R1:W1:Y:S01]  /*08c0*/  SYNCS.EXCH.64 URZ, [UR7+0x88], UR8 ;  /* 0x0000880807ff75b2 */ /* 0x0002620008000100 */
[----:B------:R1:W1:Y:S01]  /*08d0*/  SYNCS.EXCH.64 URZ, [UR7+0xa0], UR4 ;  /* 0x0000a00407ff75b2 */ /* 0x0002620008000100 */
[----:B------:R1:W1:Y:S01]  /*08e0*/  SYNCS.EXCH.64 URZ, [UR7+0x90], UR8 ;  /* 0x0000900807ff75b2 */ /* 0x0002620008000100 */
[----:B------:R1:W1:Y:S01]  /*08f0*/  SYNCS.EXCH.64 URZ, [UR7+0xa8], UR4 ;  /* 0x0000a80407ff75b2 */ /* 0x0002620008000100 */
[----:B------:R-:W-:Y:S01]  /*0900*/  NOP ;  /* 0x0000000000007918 */ /* 0x000fe20000000000 */
.L_x_11:
[----:B------:R-:W2:Y:S01]  /*0910*/  SHFL.IDX PT, R2, R92, RZ, 0x1f ;  /* 0x00001fff5c027589 */ /* 0x000ea200000e0000 */
[----:B------:R-:W-:Y:S01]  /*0920*/  NOP ;  /* 0x0000000000007918 */ /* 0x000fe20000000000 */
[----:B--2---:R-:W-:-:S13]  /*0930*/  ISETP.NE.AND P0, PT, R2, 0x3, PT ;  /* 0x000000030200780c */ /* 0x004fda0003f05270 */
[----:B------:R-:W-:Y:S05]  /*0940*/  @P0 BRA `(.L_x_12) ;  /* 0x0000000000300947 */ /* 0x000fea0003800000 */
[----:B-1----:R-:W1:Y:S01]  /*0950*/  S2UR UR5, SR_CgaCtaId ;  /* 0x00000000000579c3 */ /* 0x002e620000008800 */
[----:B------:R-:W-:Y:S01]  /*0960*/  UMOV UR7, 0x400 ;  /* 0x0000040000077882 */ /* 0x000fe20000000000 */
[----:B------:R-:W-:Y:S01]  /*0970*/  UMOV UR4, 0x20 ;  /* 0x0000002000047882 */ /* 0x000fe20000000000 */
[----:B------:R-:W-:Y:S01]  /*0980*/  ELECT P0, URZ, PT ;  /* 0x0000000000ff782f */ /* 0x000fe20003800000 */
[----:B------:R-:W-:-:S04]  /*0990*/  UIADD3 UR8, UPT, UPT, -UR4, 0x100000, URZ ;  /* 0x0010000004087890 */ /* 0x000fc8000fffe1ff */
[----:B------:R-:W-:Y:S02]  /*09a0*/  USHF.L.U32 UR9, UR8, 0xb, URZ ;  /* 0x0000000b08097899 */ /* 0x000fe400080006ff */
[----:B------:R-:W-:Y:S02]  /*09b0*/  USHF.L.U32 UR8, UR8, 0x1, URZ ;  /* 0x0000000108087899 */ /* 0x000fe400080006ff */
[----:B-1----:R-:W-:Y:S01]  /*09c0*/  ULEA UR5, UR5, UR7, 0x18 ;  /* 0x0000000705057291 */ /* 0x002fe2000f8ec0ff */
[----:B------:R-:W1:Y:S11]  /*09d0*/  FENCE.VIEW.ASYNC.S ;  /* 0x00000000000073c6 */ /* 0x000e760000000000 */
[----:B-1----:R2:W1:Y:S01]  /*09e0*/  SYNCS.EXCH.64 URZ, [UR5+0xb0], UR8 ;  /* 0x0000b00805ff75b2 */ /* 0x0024620008000100 */
[----:B------:R2:W1:Y:S02]  /*09f0*/  SYNCS.EXCH.64 URZ, [UR5+0xb8], UR8 ;  /* 0x0000b80805ff75b2 */ /* 0x0004640008000100 */
[----:B--2---:R-:W-:Y:S01]  /*0a00*/  NOP ;  /* 0x0000000000007918 */ /* 0x004fe20000000000 */
.L_x_12:
[----:B------:R-:W2:Y:S01]  /*0a10*/  SHFL.IDX PT, R2, R92, RZ, 0x1f ;  /* 0x00001fff5c027589 */ /* 0x000ea200000e0000 */
[----:B------:R-:W-:Y:S01]  /*0a20*/  NOP ;  /* 0x0000000000007918 */ /* 0x000fe20000000000 */
[----:B--2---:R-:W-:-:S13]  /*0a30*/  ISETP.NE.AND P0, PT, R2, 0x4, PT ;  /* 0x000000040200780c */ /* 0x004fda0003f05270 */
[----:B------:R-:W-:Y:S05]  /*0a40*/  @P0 BRA `(.L_x_13) ;  /* 0x00000000004c0947 */ /* 0x000fea0003800000 */
[----:B-1----:R-:W1:Y:S01]  /*0a50*/  S2UR UR5, SR_CgaCtaId ;  /* 0x00000000000579c3 */ /* 0x002e620000008800 */
[----:B------:R-:W-:Y:S01]  /*0a60*/  UMOV UR8, 0x3a0 ;  /* 0x000003a000087882 */ /* 0x000fe20000000000 */
[----:B------:R-:W-:Y:S01]  /*0a70*/  UMOV UR7, 0x400 ;  /* 0x0000040000077882 */ /* 0x000fe20000000000 */
[----:B------:R-:W-:Y:S01]  /*0a80*/  USEL UR8, UR8, 0x320, UP4 ;  /* 0x0000032008087887 */ /* 0x000fe2000a000000 */
[----:B------:R-:W-:Y:S01]  /*0a90*/  UMOV UR4, 0x1 ;  /* 0x0000000100047882 */ /* 0x000fe20000000000 */
[----:B------:R-:W-:Y:S01]  /*0aa0*/  ELECT P0, URZ, PT ;  /* 0x0000000000ff782f */ /* 0x000fe20003800000 */
[----:B------:R-:W-:-:S04]  /*0ab0*/  UIADD3 UR10, UPT, UPT, -UR4, 0x100000, URZ ;  /* 0x00100000040a7890 */ /* 0x000fc8000fffe1ff */
[----:B------:R-:W-:Y:S02]  /*0ac0*/  USHF.L.U32 UR11, UR10, 0xb, URZ ;  /* 0x0000000b0a0b7899 */ /* 0x000fe400080006ff */
[----:B------:R-:W-:Y:S02]  /*0ad0*/  USHF.L.U32 UR10, UR10, 0x1, URZ ;  /* 0x000000010a0a7899 */ /* 0x000fe400080006ff */
[----:B------:R-:W-:-:S04]  /*0ae0*/  UIADD3 UR8, UPT, UPT, -UR8, 0x100000, URZ ;  /* 0x0010000008087890 */ /* 0x000fc8000fffe1ff */
[----:B------:R-:W-:Y:S02]  /*0af0*/  USHF.L.U32 UR9, UR8, 0xb, URZ ;  /* 0x0000000b08097899 */ /* 0x000fe400080006ff */
[----:B------:R-:W-:Y:S02]  /*0b00*/  USHF.L.U32 UR8, UR8, 0x1, URZ ;  /* 0x0000000108087899 */ /* 0x000fe400080006ff */
[----:B-1----:R-:W-:Y:S01]  /*0b10*/  ULEA UR5, UR5, UR7, 0x18 ;  /* 0x0000000705057291 */ /* 0x002fe2000f8ec0ff */
[----:B------:R-:W1:Y:S11]  /*0b20*/  FENCE.VIEW.ASYNC.S ;  /* 0x00000000000073c6 */ /* 0x000e760000000000 */
[----:B-1----:R2:W1:Y:S01]  /*0b30*/  SYNCS.EXCH.64 URZ, [UR5+0xc0], UR10 ;  /* 0x0000c00a05ff75b2 */ /* 0x0024620008000100 */
[----:B------:R2:W1:Y:S01]  /*0b40*/  SYNCS.EXCH.64 URZ, [UR5+0xd0], UR8 ;  /* 0x0000d00805ff75b2 */ /* 0x0004620008000100 */
[----:B------:R2:W1:Y:S01]  /*0b50*/  SYNCS.EXCH.64 URZ, [UR5+0xc8], UR10 ;  /* 0x0000c80a05ff75b2 */ /* 0x0004620008000100 */
[----:B------:R2:W1:Y:S02]  /*0b60*/  SYNCS.EXCH.64 URZ, [UR5+0xd8], UR8 ;  /* 0x0000d80805ff75b2 */ /* 0x0004640008000100 */
[----:B--2---:R-:W-:Y:S01]  /*0b70*/  NOP ;  /* 0x0000000000007918 */ /* 0x004fe20000000000 */
.L_x_13:
[----:B------:R-:W2:Y:S01]  /*0b80*/  SHFL.IDX PT, R2, R92, RZ, 0x1f ;  /* 0x00001fff5c027589 */ /* 0x000ea200000e0000 */
[----:B------:R-:W-:Y:S01]  /*0b90*/  NOP ;  /* 0x0000000000007918 */ /* 0x000fe20000000000 */
[----:B--2---:R-:W-:-:S13]  /*0ba0*/  ISETP.NE.AND P0, PT, R2, 0x5, PT ;  /* 0x000000050200780c */ /* 0x004fda0003f05270 */
[----:B------:R-:W-:Y:S05]  /*0bb0*/  @P0 BRA `(.L_x_14) ;  /* 0x0000000000480947 */ /* 0x000fea0003800000 */
[----:B-1----:R-:W1:Y:S01]  /*0bc0*/  S2UR UR7, SR_CgaCtaId ;  /* 0x00000000000779c3 */ /* 0x002e620000008800 */
        /* <DEDUP_REMOVED lines=15> */
[----:B------:R2:W1:Y:S02]  /*0cc0*/  SYNCS.EXCH.64 URZ, [UR7+0xf8], UR4 ;  /* 0x0000f80407ff75b2 */ /* 0x0004640008000100 */
[----:B--2---:R-:W-:Y:S01]  /*0cd0*/  NOP ;  /* 0x0000000000007918 */ /* 0x004fe20000000000 */
.L_x_14:
[----:B------:R-:W2:Y:S01]  /*0ce0*/  SHFL.IDX PT, R2, R92, RZ, 0x1f ;  /* 0x00001fff5c027589 */ /* 0x000ea200000e0000 */
[----:B------:R-:W1:Y:S01]  /*0cf0*/  S2UR UR45, SR_CgaCtaId ;  /* 0x00000000002d79c3 */ /* 0x000e620000008800 */
[----:B------:R-:W-:Y:S01]  /*0d00*/  NOP ;  /* 0x0000000000007918 */ /* 0x000fe20000000000 */
[----:B--2---:R-:W-:-:S13]  /*0d10*/  ISETP.NE.AND P0, PT, R2, 0x3, PT ;  /* 0x000000030200780c */ /* 0x004fda0003f05270 */
[----:B-1----:R-:W-:Y:S05]  /*0d20*/  @P0 BRA `(.L_x_15) ;  /* 0x0000000000340947 */ /* 0x002fea0003800000 */
[----:B------:R-:W-:Y:S01]  /*0d30*/  UMOV UR5, 0x400 ;  /* 0x0000040000057882 */ /* 0x000fe20000000000 */
[----:B------:R-:W-:Y:S01]  /*0d40*/  UMOV UR4, 0x20 ;  /* 0x0000002000047882 */ /* 0x000fe20000000000 */
[----:B------:R-:W-:Y:S02]  /*0d50*/  ULEA UR5, UR45, UR5, 0x18 ;  /* 0x000000052d057291 */ /* 0x000fe4000f8ec0ff */
[----:B------:R-:W-:-:S04]  /*0d60*/  UIADD3 UR8, UPT, UPT, -UR4, 0x100000, URZ ;  /* 0x0010000004087890 */ /* 0x000fc8000fffe1ff */
[----:B------:R-:W-:Y:S02]  /*0d70*/  USHF.L.U32 UR9, UR8, 0xb, URZ ;  /* 0x0000000b08097899 */ /* 0x000fe400080006ff */
[----:B------:R-:W-:Y:S01]  /*0d80*/  USHF.L.U32 UR8, UR8, 0x1, URZ ;  /* 0x0000000108087899 */ /* 0x000fe200080006ff */
[----:B------:R-:W-:Y:S01]  /*0d90*/  ELECT P0, URZ, PT ;  /* 0x0000000000ff782f */ /* 0x000fe20003800000 */
[----:B------:R-:W1:Y:S10]  /*0da0*/  FENCE.VIEW.ASYNC.S ;  /* 0x00000000000073c6 */ /* 0x000e740000000000 */
[----:B-1----:R1:W2:Y:S01]  /*0db0*/  SYNCS.EXCH.64 URZ, [UR5+0x100], UR8 ;  /* 0x0001000805ff75b2 */ /* 0x0022a20008000100 */
[----:B------:R1:W1:Y:S01]  /*0dc0*/  SYNCS.EXCH.64 URZ, [UR5+0x110], UR8 ;  /* 0x0001100805ff75b2 */ /* 0x0002620008000100 */
[----:B------:R1:W1:Y:S01]  /*0dd0*/  SYNCS.EXCH.64 URZ, [UR5+0x108], UR8 ;  /* 0x0001080805ff75b2 */ /* 0x0002620008000100 */
[----:B------:R1:W1:Y:S01]  /*0de0*/  SYNCS.EXCH.64 URZ, [UR5+0x118], UR8 ;  /* 0x0001180805ff75b2 */ /* 0x0002620008000100 */
[----:B------:R-:W-:Y:S01]  /*0df0*/  NOP ;  /* 0x0000000000007918 */ /* 0x000fe20000000000 */
.L_x_15:
[----:B------:R-:W3:Y:S01]  /*0e00*/  LDCU UR4, c[0x0][0x36c] ;  /* 0x00006d80ff0477ac */ /* 0x000ee20008000800 */
[----:B------:R-:W-:Y:S01]  /*0e10*/  ISETP.NE.OR P6, PT, R0, 0x2, !P6 ;  /* 0x000000020000780c */ /* 0x000fe200077c5670 */
[----:B------:R-:W-:Y:S01]  /*0e20*/  NOP ;  /* 0x0000000000007918 */ /* 0x000fe20000000000 */
[----:B------:R-:W-:Y:S01]  /*0e30*/  LOP3.LUT R10, R93, 0x1f, RZ, 0xc0, !PT ;  /* 0x0000001f5d0a7812 */ /* 0x000fe200078ec0ff */
[----:B------:R-:W-:Y:S02]  /*0e40*/  UISETP.NE.AND UP3, UPT, UR6, URZ, UPT ;  /* 0x000000ff0600728c */ /* 0x000fe4000bf65270 */
[----:B---3--:R-:W-:-:S09]  /*0e50*/  UISETP.EQ.U32.AND UP0, UPT, UR4, 0x1, UPT ;  /* 0x000000010400788c */ /* 0x008fd2000bf02070 */
[----:B------:R-:W-:Y:S05]  /*0e60*/  BRA.U !UP0, `(.L_x_16) ;  /* 0x0000000108087547 */ /* 0x000fea000b800000 */
[----:B-12-4-:R-:W-:Y:S01]  /*0e70*/  UCGABAR_ARV ;  /* 0x00000000000079c7 */ /* 0x016fe20008000000 */
[----:B------:R-:W-:Y:S05]  /*0e80*/  BRA `(.L_x_17) ;  /* 0x0000000000047947 */ /* 0x000fea0003800000 */
.L_x_16:
[----:B-12-4-:R-:W-:Y:S01]  /*0e90*/  NOP ;  /* 0x0000000000007918 */ /* 0x016fe20000000000 */
.L_x_17:
[----:B------:R-:W1:Y:S01]  /*0ea0*/  S2UR UR27, SR_CTAID.X ;  /* 0x00000000001b79c3 */ /* 0x000e620000002500 */
[----:B------:R-:W-:-:S05]  /*0eb0*/  CS2R.32 R87, SR_CgaSize ;  /* 0x0000000000577805 */ /* 0x000fca0000008a00 */
[----:B------:R-:W-:-:S05]  /*0ec0*/  IMAD R87, R87, -0xa0, RZ ;  /* 0xffffff6057577824 */ /* 0x000fca00078e02ff */
[----:B------:R-:W-:-:S14]  /*0ed0*/  R2UR UR5, R87 ;  /* 0x00000000570572ca */ /* 0x000fdc00000e0000 */
[----:B------:R-:W2:Y:S01]  /*0ee0*/  LDCU UR5, c[0x0][UR5+0x2b0] ;  /* 0x00005600050577ac */ /* 0x000ea20008000800 */
[----:B------:R-:W-:Y:S02]  /*0ef0*/  PRMT R9, RZ, 0x7610, R9 ;  /* 0x00007610ff097816 */ /* 0x000fe40000000009 */
[----:B------:R-:W-:-:S05]  /*0f00*/  CS2R.32 R87, SR_CgaSize ;  /* 0x0000000000577805 */ /* 0x000fca0000008a00 */
[----:B------:R-:W-:-:S05]  /*0f10*/  IMAD R87, R87, -0xa0, RZ ;  /* 0xffffff6057577824 */ /* 0x000fca00078e02ff */
[----:B------:R-:W-:-:S14]  /*0f20*/  R2UR UR4, R87 ;  /* 0x00000000570472ca */ /* 0x000fdc00000e0000 */
[----:B------:R-:W3:Y:S01]  /*0f30*/  LDCU UR4, c[0x0][UR4+0x2b4] ;  /* 0x00005680040477ac */ /* 0x000ee20008000800 */
[----:B------:R-:W4:Y:S01]  /*0f40*/  S2UR UR8, SR_CTAID.Y ;  /* 0x00000000000879c3 */ /* 0x000f220000002600 */
[----:B------:R-:W2:Y:S01]  /*0f50*/  LDCU UR7, c[0x0][0xf30] ;  /* 0x0001e600ff0777ac */ /* 0x000ea20008000800 */
[----:B------:R-:W-:Y:S02]  /*0f60*/  USHF.L.U32 UR26, UR45, 0x6, URZ ;  /* 0x000000062d1a7899 */ /* 0x000fe400080006ff */
[----:B------:R-:W-:-:S04]  /*0f70*/  UISETP.NE.AND UP1, UPT, UR6, 0x2, UPT ;  /* 0x000000020600788c */ /* 0x000fc8000bf25270 */
[----:B------:R-:W3:Y:S01]  /*0f80*/  LDC R11, c[0x0][0xf24] ;  /* 0x0003c900ff0b7b82 */ /* 0x000ee20000000800 */
[----:B------:R-:W-:Y:S01]  /*0f90*/  ULOP3.LUT UR26, UR26, 0xc0, URZ, 0xc0, !UPT ;  /* 0x000000c01a1a7892 */ /* 0x000fe2000f8ec0ff */
[----:B-1----:R-:W-:Y:S02]  /*0fa0*/  I2FP.F32.U32 R87, UR27 ;  /* 0x0000001b00577c45 */ /* 0x002fe40008201000 */
[----:B------:R-:W-:-:S05]  /*0fb0*/  CS2R.32 R2, SR_CgaSize ;  /* 0x0000000000027805 */ /* 0x000fca0000008a00 */
[----:B------:R-:W-:-:S06]  /*0fc0*/  IMAD R2, R2, -0xa0, RZ ;  /* 0xffffff6002027824 */ /* 0x000fcc00078e02ff */
[----:B------:R-:W1:Y:S01]  /*0fd0*/  LDC R2, c[0x0][R2+0x2a0] ;  /* 0x0000a80002027b82 */ /* 0x000e620000000800 */
[----:B--2---:R-:W-:Y:S01]  /*0fe0*/  UISETP.NE.AND UP2, UPT, UR7, 0x1, UPT ;  /* 0x000000010700788c */ /* 0x004fe2000bf45270 */
[----:B------:R-:W-:Y:S01]  /*0ff0*/  FMUL R87, R87, UR5 ;  /* 0x0000000557577c20 */ /* 0x000fe20008400000 */
[----:B------:R-:W-:Y:S01]  /*1000*/  USHF.L.U32 UR5, UR45, 0xc, URZ ;  /* 0x0000000c2d057899 */ /* 0x000fe200080006ff */
[----:B----4-:R-:W-:Y:S02]  /*1010*/  I2FP.F32.U32 R86, UR8 ;  /* 0x0000000800567c45 */ /* 0x010fe40008201000 */
[----:B------:R-:W-:-:S05]  /*1020*/  CS2R.32 R0, SR_CgaSize ;  /* 0x0000000000007805 */ /* 0x000fca0000008a00 */
[----:B------:R-:W-:-:S06]  /*1030*/  IMAD R0, R0, -0xa0, RZ ;  /* 0xffffff6000007824 */ /* 0x000fcc00078e02ff */
[----:B------:R-:W2:Y:S01]  /*1040*/  LDC R0, c[0x0][R0+0x2a4] ;  /* 0x0000a90000007b82 */ /* 0x000ea20000000800 */
[----:B------:R-:W-:Y:S01]  /*1050*/  MOV R24, UR8 ;  /* 0x0000000800187c02 */ /* 0x000fe20008000f00 */
[----:B------:R-:W4:Y:S01]  /*1060*/  F2I.U32.TRUNC.NTZ R87, R87 ;  /* 0x0000005700577305 */ /* 0x000f22000020f000 */
[----:B------:R-:W-:Y:S01]  /*1070*/  ULOP3.LUT UR5, UR5, 0x3000, URZ, 0xc0, !UPT ;  /* 0x0000300005057892 */ /* 0x000fe2000f8ec0ff */
[----:B---3--:R-:W-:Y:S01]  /*1080*/  FMUL R86, R86, UR4 ;  /* 0x0000000456567c20 */ /* 0x008fe20008400000 */
[----:B------:R-:W-:Y:S01]  /*1090*/  USHF.L.U32 UR4, UR45, 0x7, URZ ;  /* 0x000000072d047899 */ /* 0x000fe200080006ff */
[----:B------:R-:W-:Y:S02]  /*10a0*/  ISETP.GE.AND P0, PT, R11, 0x1, PT ;  /* 0x000000010b00780c */ /* 0x000fe40003f06270 */
[----:B------:R-:W3:Y:S01]  /*10b0*/  LDC R40, c[0x0][0xf24] ;  /* 0x0003c900ff287b82 */ /* 0x000ee20000000800 */
[----:B------:R-:W-:Y:S01]  /*10c0*/  ULOP3.LUT UR4, UR4, 0x180, URZ, 0xc0, !UPT ;  /* 0x0000018004047892 */ /* 0x000fe2000f8ec0ff */
[----:B------:R-:W1:Y:S06]  /*10d0*/  F2I.U32.TRUNC.NTZ R86, R86 ;  /* 0x0000005600567305 */ /* 0x000e6c000020f000 */
[----:B------:R-:W3:Y:S01]  /*10e0*/  S2UR UR44, SR_CTAID.Z ;  /* 0x00000000002c79c3 */ /* 0x000ee20000002700 */
[----:B----4-:R-:W-:-:S05]  /*10f0*/  IADD3 R87, PT, PT, -R87, RZ, RZ ;  /* 0x000000ff57577210 */ /* 0x010fca0007ffe1ff */
[----:B-1----:R-:W-:Y:S01]  /*1100*/  IMAD R87, R2, R87, UR27 ;  /* 0x0000001b02577e24 */ /* 0x002fe2000f8e0257 */
[----:B------:R-:W-:-:S05]  /*1110*/  IADD3 R86, PT, PT, -R86, RZ, RZ ;  /* 0x000000ff56567210 */ /* 0x000fca0007ffe1ff */
[----:B--2---:R-:W-:Y:S01]  /*1120*/  IMAD R86, R0, R86, UR8 ;  /* 0x0000000800567e24 */ /* 0x004fe2000f8e0256 */
[----:B------:R-:W-:Y:S06]  /*1130*/  BRA.U UP3, `(.L_x_18) ;  /* 0x0000000103407547 */ /* 0x000fec000b800000 */
[C---:B------:R-:W-:Y:S02]  /*1140*/  ISETP.NE.AND P4, PT, R86.reuse, 0x1, PT ;  /* 0x000000015600780c */ /* 0x040fe40003f85270 */
[C---:B------:R-:W-:Y:S02]  /*1150*/  ISETP.NE.AND P3, PT, R86.reuse, 0x2, PT ;  /* 0x000000025600780c */ /* 0x040fe40003f65270 */
[C---:B------:R-:W-:Y:S02]  /*1160*/  ISETP.NE.AND P1, PT, R86.reuse, RZ, PT ;  /* 0x000000ff5600720c */ /* 0x040fe40003f25270 */
[----:B------:R-:W-:Y:S02]  /*1170*/  ISETP.NE.AND P5, PT, R87, RZ, PT ;  /* 0x000000ff5700720c */ /* 0x000fe40003fa5270 */
[----:B------:R-:W-:Y:S02]  /*1180*/  ISETP.NE.AND P2, PT, R86, 0x3, PT ;  /* 0x000000035600780c */ /* 0x000fe40003f45270 */
[----:B------:R-:W-:-:S02]  /*1190*/  SEL R3, RZ, 0x2, P4 ;  /* 0x00000002ff037807 */ /* 0x000fc40002000000 */
[----:B------:R-:W-:Y:S02]  /*11a0*/  SEL R2, RZ, 0x4, P3 ;  /* 0x00000004ff027807 */ /* 0x000fe40001800000 */
[----:B------:R-:W-:Y:S02]  /*11b0*/  ISETP.EQ.OR P1, PT, R87, RZ, !P1 ;  /* 0x000000ff5700720c */ /* 0x000fe40004f22670 */
[----:B------:R-:W-:Y:S02]  /*11c0*/  SEL R0, RZ, 0x8, P2 ;  /* 0x00000008ff007807 */ /* 0x000fe40001000000 */
[----:B------:R-:W-:Y:S02]  /*11d0*/  SEL R3, R3, 0x2, P5 ;  /* 0x0000000203037807 */ /* 0x000fe40002800000 */
[----:B------:R-:W-:Y:S02]  /*11e0*/  SEL R2, R2, 0x4, P5 ;  /* 0x0000000402027807 */ /* 0x000fe40002800000 */
[----:B------:R-:W-:-:S02]  /*11f0*/  SEL R4, RZ, 0x1, !P1 ;  /* 0x00000001ff047807 */ /* 0x000fc40004800000 */
[----:B------:R-:W-:Y:S02]  /*1200*/  SEL R0, R0, 0x8, P5 ;  /* 0x0000000800007807 */ /* 0x000fe40002800000 */
[----:B------:R-:W-:-:S05]  /*1210*/  IADD3 R2, PT, PT, R2, R3, R4 ;  /* 0x0000000302027210 */ /* 0x000fca0007ffe004 */
[----:B------:R-:W-:-:S05]  /*1220*/  IMAD.IADD R0, R2, 0x1, R0 ;  /* 0x0000000102007824 */ /* 0x000fca00078e0200 */
[----:B------:R-:W-:Y:S02]  /*1230*/  PRMT R9, R0, 0x7610, R9 ;  /* 0x0000761000097816 */ /* 0x000fe40000000009 */
.L_x_18:
[----:B------:R-:W-:Y:S05]  /*1240*/  @!P0 BRA `(.L_x_19) ;  /* 0x0000000000c08947 */ /* 0x000fea0003800000 */
[----:B------:R-:W1:Y:S01]  /*1250*/  LDC.64 R4, c[0x0][0xf18] ;  /* 0x0003c600ff047b82 */ /* 0x000e620000000a00 */
[----:B------:R-:W-:-:S07]  /*1260*/  ISETP.NE.AND P0, PT, R11, 0x1, PT ;  /* 0x000000010b00780c */ /* 0x000fce0003f05270 */
[----:B------:R-:W2:Y:S08]  /*1270*/  LDC R8, c[0x0][0xf0c] ;  /* 0x0003c300ff087b82 */ /* 0x000eb00000000800 */
[----:B------:R-:W4:Y:S08]  /*1280*/  LDC R13, c[0x0][0x370] ;  /* 0x0000dc00ff0d7b82 */ /* 0x000f300000000800 */
[----:B------:R-:W3:Y:S01]  /*1290*/  LDC R12, c[0x0][0x374] ;  /* 0x0000dd00ff0c7b82 */ /* 0x000ee20000000800 */
[----:B-1----:R-:W-:-:S07]  /*12a0*/  ISETP.NE.AND P1, PT, R4, 0x1, PT ;  /* 0x000000010400780c */ /* 0x002fce0003f25270 */
[----:B------:R-:W4:Y:S01]  /*12b0*/  LDC.64 R6, c[0x0][0xf10] ;  /* 0x0003c400ff067b82 */ /* 0x000f220000000a00 */
[----:B--2---:R-:W-:-:S07]  /*12c0*/  ISETP.NE.AND P2, PT, R8, 0x1, PT ;  /* 0x000000010800780c */ /* 0x004fce0003f45270 */
[----:B------:R-:W1:Y:S08]  /*12d0*/  LDC R0, c[0x0][0xf20] ;  /* 0x0003c800ff007b82 */ /* 0x000e700000000800 */
[----:B------:R-:W2:Y:S01]  /*12e0*/  LDC.64 R2, c[0x0][0xf28] ;  /* 0x0003ca00ff027b82 */ /* 0x000ea20000000a00 */
[----:B---3--:R-:W-:-:S04]  /*12f0*/  IMAD.HI.U32 R14, R12, R5, RZ ;  /* 0x000000050c0e7227 */ /* 0x008fc800078e00ff */
[----:B----4-:R-:W-:-:S04]  /*1300*/  IMAD.HI.U32 R15, R13, R6, RZ ;  /* 0x000000060d0f7227 */ /* 0x010fc800078e00ff */
[----:B------:R-:W-:Y:S01]  /*1310*/  IMAD.HI.U32 R6, R6, UR27, RZ ;  /* 0x0000001b06067c27 */ /* 0x000fe2000f8e00ff */
[----:B------:R-:W-:Y:S02]  /*1320*/  @P2 SHF.R.U32.HI R13, RZ, R7, R15 ;  /* 0x00000007ff0d2219 */ /* 0x000fe4000001160f */
[----:B-1----:R-:W-:Y:S01]  /*1330*/  @P1 SHF.R.U32.HI R12, RZ, R0, R14 ;  /* 0x00000000ff0c1219 */ /* 0x002fe2000001160e */
[----:B------:R-:W-:Y:S01]  /*1340*/  IMAD.HI.U32 R15, R24, R5, RZ ;  /* 0x00000005180f7227 */ /* 0x000fe200078e00ff */
[----:B------:R-:W-:-:S04]  /*1350*/  SHF.R.U32.HI R6, RZ, R7, R6 ;  /* 0x00000007ff067219 */ /* 0x000fc80000011606 */
[----:B------:R-:W-:Y:S01]  /*1360*/  SHF.R.U32.HI R15, RZ, R0, R15 ;  /* 0x00000000ff0f7219 */ /* 0x000fe2000001160f */
[----:B------:R-:W-:Y:S02]  /*1370*/  IMAD.U32 R0, RZ, RZ, UR27 ;  /* 0x0000001bff007e24 */ /* 0x000fe4000f8e00ff */
[----:B--2---:R-:W-:Y:S01]  /*1380*/  IMAD.HI.U32 R14, R12, R2, RZ ;  /* 0x000000020c0e7227 */ /* 0x004fe200078e00ff */
[----:B------:R-:W-:Y:S02]  /*1390*/  SEL R15, R24, R15, !P1 ;  /* 0x0000000f180f7207 */ /* 0x000fe40004800000 */
[----:B------:R-:W-:Y:S01]  /*13a0*/  SEL R0, R0, R6, !P2 ;  /* 0x0000000600007207 */ /* 0x000fe20005000000 */
[----:B------:R-:W-:Y:S01]  /*13b0*/  IMAD.HI.U32 R5, R13, R2, RZ ;  /* 0x000000020d057227 */ /* 0x000fe200078e00ff */
[----:B------:R-:W-:-:S04]  /*13c0*/  @P0 SHF.R.U32.HI R12, RZ, R3, R14 ;  /* 0x00000003ff0c0219 */ /* 0x000fc8000001160e */
[----:B------:R-:W-:Y:S01]  /*13d0*/  @P0 SHF.R.U32.HI R13, RZ, R3, R5 ;  /* 0x00000003ff0d0219 */ /* 0x000fe20000011605 */
[----:B------:R-:W-:-:S04]  /*13e0*/  IMAD R12, R12, R11, RZ ;  /* 0x0000000b0c0c7224 */ /* 0x000fc800078e02ff */
[----:B------:R-:W-:Y:S01]  /*13f0*/  IMAD R5, R13, R11, RZ ;  /* 0x0000000b0d057224 */ /* 0x000fe200078e02ff */
[----:B------:R-:W-:-:S04]  /*1400*/  ISETP.GE.AND P1, PT, R15, R12, PT ;  /* 0x0000000c0f00720c */ /* 0x000fc80003f26270 */
[----:B------:R-:W-:Y:S01]  /*1410*/  ISETP.GE.OR P1, PT, R0, R5, P1 ;  /* 0x000000050000720c */ /* 0x000fe20000f26670 */
[----:B------:R-:W-:-:S05]  /*1420*/  IMAD.HI.U32 R5, R15, R2, RZ ;  /* 0x000000020f057227 */ /* 0x000fca00078e00ff */
[----:B------:R-:W-:-:S04]  /*1430*/  SHF.R.U32.HI R5, RZ, R3, R5 ;  /* 0x00000003ff057219 */ /* 0x000fc80000011605 */
[----:B------:R-:W-:-:S03]  /*1440*/  SEL R5, R15, R5, !P0 ;  /* 0x000000050f057207 */ /* 0x000fc60004000000 */
[----:B------:R-:W-:-:S04]  /*1450*/  @!P1 IMAD.HI.U32 R6, R0, R2, RZ ;  /* 0x0000000200069227 */ /* 0x000fc800078e00ff */
[----:B------:R-:W-:Y:S01]  /*1460*/  IMAD.MOV R2, RZ, RZ, -R5 ;  /* 0x000000ffff027224 */ /* 0x000fe200078e0a05 */
[----:B------:R-:W-:-:S03]  /*1470*/  @!P1 SHF.R.U32.HI R3, RZ, R3, R6 ;  /* 0x00000003ff039219 */ /* 0x000fc60000011606 */
[----:B------:R-:W-:Y:S01]  /*1480*/  IMAD R2, R11, R2, R15 ;  /* 0x000000020b027224 */ /* 0x000fe200078e020f */
[----:B------:R-:W-:-:S04]  /*1490*/  @!P1 SEL R3, R0, R3, !P0 ;  /* 0x0000000300039207 */ /* 0x000fc80004000000 */
[----:B------:R-:W-:Y:S01]  /*14a0*/  @!P1 IADD3 R5, PT, PT, R5, -R3, RZ ;  /* 0x8000000305059210 */ /* 0x000fe20007ffe0ff */
[----:B------:R-:W-:Y:S01]  /*14b0*/  @!P1 IMAD R13, R2, R13, R3 ;  /* 0x0000000d020d9224 */ /* 0x000fe200078e0203 */
[----:B------:R-:W-:Y:S01]  /*14c0*/  IADD3 R2, PT, PT, -R15, RZ, RZ ;  /* 0x000000ff0f027210 */ /* 0x000fe20007ffe1ff */
[--C-:B------:R-:W-:Y:S02]  /*14d0*/  IMAD.MOV R3, RZ, RZ, -R0.reuse ;  /* 0x000000ffff037224 */ /* 0x100fe400078e0a00 */
[----:B------:R-:W-:Y:S01]  /*14e0*/  @!P1 IMAD R15, R5, R11, R0 ;  /* 0x0000000b050f9224 */ /* 0x000fe200078e0200 */
[----:B------:R-:W-:Y:S01]  /*14f0*/  @!P1 MOV R0, R13 ;  /* 0x0000000d00009202 */ /* 0x000fe20000000f00 */
[----:B------:R-:W-:Y:S02]  /*1500*/  IMAD R3, R8, R3, UR27 ;  /* 0x0000001b08037e24 */ /* 0x000fe4000f8e0203 */
[----:B------:R-:W-:Y:S02]  /*1510*/  IMAD R2, R4, R2, R24 ;  /* 0x0000000204027224 */ /* 0x000fe400078e0218 */
[----:B------:R-:W-:-:S02]  /*1520*/  IMAD R3, R0, R8, R3 ;  /* 0x0000000800037224 */ /* 0x000fc400078e0203 */
[----:B------:R-:W-:-:S03]  /*1530*/  IMAD R24, R15, R4, R2 ;  /* 0x000000040f187224 */ /* 0x000fc600078e0202 */
[----:B------:R-:W-:-:S15]  /*1540*/  R2UR UR27, R3 ;  /* 0x00000000031b72ca */ /* 0x000fde00000e0000 */
.L_x_19:
[----:B------:R-:W-:Y:S05]  /*1550*/  BRA.U UP2, `(.L_x_20) ;  /* 0x0000000102487547 */ /* 0x000fea000b800000 */
[----:B------:R-:W1:Y:S08]  /*1560*/  LDC.64 R2, c[0x0][0xf18] ;  /* 0x0003c600ff027b82 */ /* 0x000e700000000a00 */
[----:B------:R-:W2:Y:S08]  /*1570*/  LDC.64 R4, c[0x0][0xf10] ;  /* 0x0003c400ff047b82 */ /* 0x000eb00000000a00 */
[----:B------:R-:W4:Y:S08]  /*1580*/  LDC R0, c[0x0][0xf20] ;  /* 0x0003c800ff007b82 */ /* 0x000f300000000800 */
[----:B------:R-:W3:Y:S01]  /*1590*/  LDC R6, c[0x0][0xf0c] ;  /* 0x0003c300ff067b82 */ /* 0x000ee20000000800 */
[----:B-1----:R-:W-:Y:S01]  /*15a0*/  IMAD.HI.U32 R3, R24, R3, RZ ;  /* 0x0000000318037227 */ /* 0x002fe200078e00ff */
[----:B------:R-:W-:-:S03]  /*15b0*/  ISETP.NE.AND P0, PT, R2, 0x1, PT ;  /* 0x000000010200780c */ /* 0x000fc60003f05270 */
[----:B--2---:R-:W-:-:S05]  /*15c0*/  IMAD.HI.U32 R4, R4, UR27, RZ ;  /* 0x0000001b04047c27 */ /* 0x004fca000f8e00ff */
[----:B------:R-:W-:Y:S02]  /*15d0*/  SHF.R.U32.HI R4, RZ, R5, R4 ;  /* 0x00000005ff047219 */ /* 0x000fe40000011604 */
[----:B----4-:R-:W-:Y:S01]  /*15e0*/  SHF.R.U32.HI R3, RZ, R0, R3 ;  /* 0x00000000ff037219 */ /* 0x010fe20000011603 */
[----:B------:R-:W-:-:S03]  /*15f0*/  IMAD.U32 R0, RZ, RZ, UR27 ;  /* 0x0000001bff007e24 */ /* 0x000fc6000f8e00ff */
[----:B------:R-:W-:Y:S02]  /*1600*/  SEL R3, R24, R3, !P0 ;  /* 0x0000000318037207 */ /* 0x000fe40004000000 */
[----:B---3--:R-:W-:-:S04]  /*1610*/  ISETP.NE.AND P1, PT, R6, 0x1, PT ;  /* 0x000000010600780c */ /* 0x008fc80003f25270 */
[----:B------:R-:W-:-:S05]  /*1620*/  SEL R0, R0, R4, !P1 ;  /* 0x0000000400007207 */ /* 0x000fca0004800000 */
[----:B------:R-:W-:Y:S02]  /*1630*/  IMAD.IADD R4, R3, 0x1, -R0 ;  /* 0x0000000103047824 */ /* 0x000fe400078e0a00 */
[----:B------:R-:W-:Y:S02]  /*1640*/  IMAD.IADD R0, R0, 0x1, -R3 ;  /* 0x0000000100007824 */ /* 0x000fe400078e0a03 */
[----:B------:R-:W-:Y:S02]  /*1650*/  IMAD R4, R4, R6, UR27 ;  /* 0x0000001b04047e24 */ /* 0x000fe4000f8e0206 */
[----:B------:R-:W-:-:S03]  /*1660*/  IMAD R24, R0, R2, R24 ;  /* 0x0000000200187224 */ /* 0x000fc600078e0218 */
[----:B------:R-:W-:-:S15]  /*1670*/  R2UR UR27, R4 ;  /* 0x00000000041b72ca */ /* 0x000fde00000e0000 */
.L_x_20:
[----:B------:R-:W-:Y:S05]  /*1680*/  BRA.U !UP0, `(.L_x_21) ;  /* 0x00000001080c7547 */ /* 0x000fea000b800000 */
[----:B------:R-:W-:Y:S01]  /*1690*/  UCGABAR_WAIT ;  /* 0x0000000000007dc7 */ /* 0x000fe20008000000 */
[----:B------:R-:W-:Y:S01]  /*16a0*/  CCTL.IVALL ;  /* 0x00000000ff00798f */ /* 0x000fe20002000000 */
[----:B------:R-:W-:Y:S05]  /*16b0*/  BRA `(.L_x_22) ;  /* 0x0000000000047947 */ /* 0x000fea0003800000 */
.L_x_21:
[----:B------:R-:W-:Y:S06]  /*16c0*/  BAR.SYNC.DEFER_BLOCKING 0x0 ;  /* 0x0000000000007b1d */ /* 0x000fec0000010000 */
.L_x_22:
[----:B------:R-:W-:Y:S05]  /*16d0*/  BRA.U UP1, `(.L_x_23) ;  /* 0x0000001501c87547 */ /* 0x000fea000b800000 */
[----:B------:R-:W1:Y:S01]  /*16e0*/  LDCU UR31, c[0x0][0x38c] ;  /* 0x00007180ff1f77ac */ /* 0x000e620008000800 */
[----:B------:R-:W2:Y:S01]  /*16f0*/  LDC R8, c[0x0][0x370] ;  /* 0x0000dc00ff087b82 */ /* 0x000ea20000000800 */
[----:B------:R-:W-:Y:S01]  /*1700*/  PLOP3.LUT P1, PT, PT, PT, UP4, 0x80, 0x8 ;  /* 0x000000000008781c */ /* 0x000fe20003f2f048 */
[----:B------:R-:W-:Y:S01]  /*1710*/  IMAD.MOV.U32 R15, RZ, RZ, 0x1 ;  /* 0x00000001ff0f7424 */ /* 0x000fe200078e00ff */
[----:B------:R-:W-:Y:S01]  /*1720*/  UISETP.NE.AND UP1, UPT, UR6, URZ, UPT ;  /* 0x000000ff0600728c */ /* 0x000fe2000bf25270 */
[----:B------:R-:W-:Y:S01]  /*1730*/  ISETP.EQ.OR P4, PT, R10, RZ, P6 ;  /* 0x000000ff0a00720c */ /* 0x000fe20003782670 */
[----:B------:R-:W-:Y:S01]  /*1740*/  UMOV UR7, 0x400 ;  /* 0x0000040000077882 */ /* 0x000fe20000000000 */
[----:B------:R-:W-:Y:S01]  /*1750*/  USHF.L.U32 UR22, UR45, 0x5, URZ ;  /* 0x000000052d167899 */ /* 0x000fe200080006ff */
[----:B------:R-:W-:Y:S01]  /*1760*/  PLOP3.LUT P1, PT, P1, PT, PT, 0x8, 0x80 ;  /* 0x000000000080781c */ /* 0x000fe20000f2e170 */
[----:B------:R-:W4:Y:S01]  /*1770*/  LDC R0, c[0x0][0x374] ;  /* 0x0000dd00ff007b82 */ /* 0x000f220000000800 */
[----:B------:R-:W-:Y:S01]  /*1780*/  IMAD.MOV.U32 R14, RZ, RZ, RZ ;  /* 0x000000ffff0e7224 */ /* 0x000fe200078e00ff */
[----:B------:R-:W-:Y:S01]  /*1790*/  CS2R R12, SRZ ;  /* 0x00000000000c7805 */ /* 0x000fe2000001ff00 */
[----:B------:R-:W-:Y:S01]  /*17a0*/  IMAD.MOV.U32 R11, RZ, RZ, 0x1 ;  /* 0x00000001ff0b7424 */ /* 0x000fe200078e00ff */
[----:B------:R-:W2:Y:S01]  /*17b0*/  LDCU.64 UR46, c[0x0][0x348] ;  /* 0x00006900ff2e77ac */ /* 0x000ea20008000a00 */
[----:B------:R-:W-:-:S02]  /*17c0*/  ULOP3.LUT UR22, UR22, 0x60, URZ, 0xe2, !UPT ;  /* 0x0000006016167892 */ /* 0x000fc4000f8ee2ff */
[----:B-1----:R-:W-:Y:S02]  /*17d0*/  UIADD3 UR8, UPT, UPT, UR31, 0x7f, URZ ;  /* 0x0000007f1f087890 */ /* 0x002fe4000fffe0ff */
[----:B------:R-:W-:Y:S02]  /*17e0*/  UIADD3 UR6, UPT, UPT, UR31, -0x1, URZ ;  /* 0xffffffff1f067890 */ /* 0x000fe4000fffe0ff */
[----:B------:R-:W-:Y:S02]  /*17f0*/  USHF.R.S32.HI UR38, URZ, 0x1f, UR8 ;  /* 0x0000001fff267899 */ /* 0x000fe40008011408 */
[----:B------:R-:W-:Y:S02]  /*1800*/  UISETP.GE.U32.AND UP2, UPT, UR6, -0xff, UPT ;  /* 0xffffff010600788c */ /* 0x000fe4000bf46070 */
[----:B------:R-:W-:Y:S02]  /*1810*/  ULEA.HI UR38, UR38, UR8, URZ, 0x7 ;  /* 0x0000000826267291 */ /* 0x000fe4000f8f38ff */
[----:B------:R-:W-:-:S02]  /*1820*/  ULEA UR6, UR45, UR7, 0x18 ;  /* 0x000000072d067291 */ /* 0x000fc4000f8ec0ff */
[----:B------:R-:W-:Y:S02]  /*1830*/  USHF.R.S32.HI UR38, URZ, 0x7, UR38 ;  /* 0x00000007ff267899 */ /* 0x000fe40008011426 */
[----:B------:R-:W-:Y:S02]  /*1840*/  UIADD3 UR31, UPT, UPT, UR31, 0xfe, URZ ;  /* 0x000000fe1f1f7890 */ /* 0x000fe4000fffe0ff */
[----:B------:R-:W-:Y:S02]  /*1850*/  UISETP.LT.U32.AND UP0, UPT, UR38, 0x8, UPT ;  /* 0x000000082600788c */ /* 0x000fe4000bf01070 */
[----:B------:R-:W-:Y:S02]  /*1860*/  USEL UR14, UR14, 0x2, UP1 ;  /* 0x000000020e0e7887 */ /* 0x000fe40008800000 */
[----:B------:R-:W-:Y:S02]  /*1870*/  USEL UR37, UR38, 0x8, UP0 ;  /* 0x0000000826257887 */ /* 0x000fe40008000000 */
[----:B------:R-:W-:-:S02]  /*1880*/  UIADD3 UR30, UPT, UPT, UR6, 0x6400, UR5 ;  /* 0x00006400061e7890 */ /* 0x000fc4000fffe005 */
[----:B------:R-:W-:Y:S02]  /*1890*/  UIADD3 UR7, UPT, UPT, UR37, -0x1, URZ ;  /* 0xffffffff25077890 */ /* 0x000fe4000fffe0ff */
[----:B------:R-:W-:Y:S02]  /*18a0*/  @UP2 UIADD3 UR7, UPT, UPT, UR37, URZ, URZ ;  /* 0x000000ff25072290 */ /* 0x000fe4000fffe0ff */
[----:B------:R-:W-:Y:S02]  /*18b0*/  UIADD3 UR23, UPT, UPT, UR38, -UR37, URZ ;  /* 0x8000002526177290 */ /* 0x000fe4000fffe0ff */
[----:B------:R-:W-:Y:S01]  /*18c0*/  UIADD3 UR7, UPT, UPT, UR7, 0x1, URZ ;  /* 0x0000000107077890 */ /* 0x000fe2000fffe0ff */
[----:B--2---:R-:W-:-:S11]  /*18d0*/  UMOV UR15, URZ ;  /* 0x000000ff000f7c82 */ /* 0x004fd60008000000 */
.L_x_47:
[----:B------:R-:W-:-:S09]  /*18e0*/  UISETP.NE.AND UP0, UPT, UR45, URZ, UPT ;  /* 0x000000ff2d00728c */ /* 0x000fd2000bf05270 */
[----:B------:R-:W-:Y:S05]  /*18f0*/  BRA.U UP0, `(.L_x_24) ;  /* 0x0000000100287547 */ /* 0x000fea000b800000 */
[----:B------:R-:W-:Y:S02]  /*1900*/  LEA R2, R12, UR6, 0x3 ;  /* 0x000000060c027c11 */ /* 0x000fe4000f8e18ff */
[----:B------:R-:W-:-:S04]  /*1910*/  SHF.L.U32 R3, R11, 0x1f, RZ ;  /* 0x0000001f0b037819 */ /* 0x000fc800000006ff */
[----:B------:R-:W1:Y:S02]  /*1920*/  SYNCS.PHASECHK.TRANS64.TRYWAIT P0, [R2+URZ+0x110], R3 ;  /* 0x00011003020075a7 */ /* 0x000e6400080011ff */
[----:B-1----:R-:W-:Y:S05]  /*1930*/  @!P0 BRA `(.L_x_25) ;  /* 0x0000006800988947 */ /* 0x002fea0003800000 */
.L_x_131:
[----:B------:R-:W-:Y:S01]  /*1940*/  VIADD R12, R12, 0x1 ;  /* 0x000000010c0c7836 */ /* 0x000fe20000000000 */
[----:B------:R1:W-:Y:S04]  /*1950*/  SYNCS.ARRIVE.TRANS64.A1T0 RZ, [R2+URZ+0x100], RZ ;  /* 0x000100ff02ff79a7 */ /* 0x0003e800081000ff */
[----:B------:R-:W-:-:S04]  /*1960*/  ISETP.NE.AND P0, PT, R12, 0x2, PT ;  /* 0x000000020c00780c */ /* 0x000fc80003f05270 */
[----:B------:R-:W-:Y:S02]  /*1970*/  SEL R12, R12, RZ, P0 ;  /* 0x000000ff0c0c7207 */ /* 0x000fe40000000000 */
[----:B-1----:R-:W-:-:S04]  /*1980*/  SEL R2, RZ, 0x1, P0 ;  /* 0x00000001ff027807 */ /* 0x002fc80000000000 */
[----:B------:R-:W-:-:S07]  /*1990*/  LOP3.LUT R11, R11, R2, RZ, 0x3c, !PT ;  /* 0x000000020b0b7212 */ /* 0x000fce00078e3cff */
.L_x_24:
[----:B------:R-:W-:Y:S01]  /*19a0*/  ULEA UR8, UR15, UR6, 0x3 ;  /* 0x000000060f087291 */ /* 0x000fe2000f8e18ff */
[----:B------:R-:W-:Y:S01]  /*19b0*/  SHF.L.U32 R2, R15, 0x1f, RZ ;  /* 0x0000001f0f027819 */ /* 0x000fe200000006ff */
[----:B------:R-:W-:Y:S01]  /*19c0*/  UISETP.GE.U32.AND UP0, UPT, UR31, 0xff, UPT ;  /* 0x000000ff1f00788c */ /* 0x000fe2000bf06070 */
[----:B------:R-:W-:Y:S01]  /*19d0*/  R2UR UR35, R24 ;  /* 0x00000000182372ca */ /* 0x000fe200000e0000 */
[----:B------:R-:W-:Y:S01]  /*19e0*/  ULEA UR43, UR27, UR22, 0x7 ;  /* 0x000000161b2b7291 */ /* 0x000fe2000f8e38ff */
[----:B------:R-:W-:-:S04]  /*19f0*/  UMOV UR20, URZ ;  /* 0x000000ff00147c82 */ /* 0x000fc80008000000 */
[----:B------:R1:W2:Y:S07]  /*1a00*/  SYNCS.PHASECHK.TRANS64.TRYWAIT P2, [UR8+0x40], R2 ;  /* 0x00004002ff0075a7 */ /* 0x0002ae0008041108 */
[----:B------:R-:W-:Y:S01]  /*1a10*/  USHF.L.U32 UR35, UR35, 0x6, URZ ;  /* 0x0000000623237899 */ /* 0x000fe200080006ff */
[----:B-1----:R-:W-:-:S04]  /*1a20*/  LEA.HI R2, R24, R24, RZ, 0x1 ;  /* 0x0000001818027211 */ /* 0x002fc800078f08ff */
[----:B------:R-:W-:-:S13]  /*1a30*/  R2UR UR11, R2 ;  /* 0x00000000020b72ca */ /* 0x000fda00000e0000 */
[----:B------:R-:W-:Y:S01]  /*1a40*/  USHF.R.S32.HI UR11, URZ, 0x1, UR11 ;  /* 0x00000001ff0b7899 */ /* 0x000fe2000801140b */
[----:B------:R-:W-:Y:S11]  /*1a50*/  BRA.U !UP0, `(.L_x_26) ;  /* 0x0000000508107547 */ /* 0x000ff6000b800000 */
[----:B------:R-:W-:Y:S01]  /*1a60*/  UMOV UR16, UR15 ;  /* 0x0000000f00107c82 */ /* 0x000fe20008000000 */
[----:B------:R-:W-:-:S05]  /*1a70*/  UMOV UR28, URZ ;  /* 0x000000ff001c7c82 */ /* 0x000fca0008000000 */
.L_x_34:
[----:B------:R-:W-:Y:S01]  /*1a80*/  ULEA UR41, UR16, UR6, 0x3 ;  /* 0x0000000610297291 */ /* 0x000fe2000f8e18ff */
[----:B--2---:R-:W-:Y:S01]  /*1a90*/  @!P6 MOV R3, 0x6400 ;  /* 0x000064000003e802 */ /* 0x004fe20000000f00 */
[----:B-123--:R-:W-:Y:S10]  /*1aa0*/  @P2 BRA `(.L_x_27) ;  /* 0x00000000000c2947 */ /* 0x00eff40003800000 */
[----:B------:R-:W-:-:S04]  /*1ab0*/  SHF.L.U32 R4, R15, 0x1f, RZ ;  /* 0x0000001f0f047819 */ /* 0x000fc800000006ff */
[----:B------:R-:W1:Y:S02]  /*1ac0*/  SYNCS.PHASECHK.TRANS64.TRYWAIT P0, [UR41+0x40], R4 ;  /* 0x00004004ff0075a7 */ /* 0x000e640008001129 */
[----:B-1----:R-:W-:Y:S05]  /*1ad0*/  @!P0 BRA `(.L_x_28) ;  /* 0x0000006800448947 */ /* 0x002fea0003800000 */
.L_x_27:
[----:B------:R2:W-:Y:S01]  /*1ae0*/  @!P6 SYNCS.ARRIVE.TRANS64 RZ, [UR41], R3 ;  /* 0x00000003ffffe9a7 */ /* 0x0005e20008000029 */
[----:B------:R-:W-:-:S04]  /*1af0*/  ULOP3.LUT UR8, UR14, 0x2, URZ, 0xfc, !UPT ;  /* 0x000000020e087892 */ /* 0x000fc8000f8efcff */
[----:B------:R-:W-:-:S09]  /*1b00*/  UISETP.NE.AND UP0, UPT, UR8, 0x2, UPT ;  /* 0x000000020800788c */ /* 0x000fd2000bf05270 */
[----:B------:R-:W-:Y:S05]  /*1b10*/  BRA.U UP0, `(.L_x_29) ;  /* 0x0000000100047547 */ /* 0x000fea000b800000 */
[----:B---3--:R-:W-:Y:S05]  /*1b20*/  BPT.TRAP 0x1 ;  /* 0x000000040000795c */ /* 0x008fea0000300000 */
.L_x_29:
[----:B------:R-:W-:Y:S04]  /*1b30*/  BSSY.RECONVERGENT B0, `(.L_x_30) ;  /* 0x0000003000007945 */ /* 0x000fe80003800200 */
[----:B------:R-:W-:Y:S05]  /*1b40*/  @P4 BRA `(.L_x_31) ;  /* 0x0000000000044947 */ /* 0x000fea0003800000 */
[----:B---3--:R-:W-:Y:S05]  /*1b50*/  BPT.TRAP 0x1 ;  /* 0x000000040000795c */ /* 0x008fea0000300000 */
.L_x_31:
[----:B---3--:R-:W-:Y:S05]  /*1b60*/  BSYNC.RECONVERGENT B0 ;  /* 0x0000000000007941 */ /* 0x008fea0003800200 */
.L_x_30:
[----:B------:R-:W-:Y:S01]  /*1b70*/  UIADD3 UR15, UPT, UPT, UR16, 0x1, URZ ;  /* 0x00000001100f7890 */ /* 0x000fe2000fffe0ff */
[----:B------:R-:W-:Y:S01]  /*1b80*/  BSSY.RECONVERGENT B0, `(.L_x_32) ;  /* 0x000002c000007945 */ /* 0x000fe20003800200 */
[----:B------:R-:W-:Y:S02]  /*1b90*/  ELECT P0, URZ, PT ;  /* 0x0000000000ff782f */ /* 0x000fe40003800000 */
[----:B------:R-:W-:-:S04]  /*1ba0*/  UISETP.NE.AND UP0, UPT, UR15, 0x8, UPT ;  /* 0x000000080f00788c */ /* 0x000fc8000bf05270 */
[----:B------:R-:W-:Y:S02]  /*1bb0*/  USEL UR9, URZ, 0x1, UP0 ;  /* 0x00000001ff097887 */ /* 0x000fe40008000000 */
[----:B------:R-:W-:-:S04]  /*1bc0*/  USEL UR15, UR15, URZ, UP0 ;  /* 0x000000ff0f0f7287 */ /* 0x000fc80008000000 */
[----:B------:R-:W-:Y:S01]  /*1bd0*/  ULEA UR8, UR15, UR6, 0x3 ;  /* 0x000000060f087291 */ /* 0x000fe2000f8e18ff */
[----:B------:R-:W-:-:S04]  /*1be0*/  LOP3.LUT R15, R15, UR9, RZ, 0x3c, !PT ;  /* 0x000000090f0f7c12 */ /* 0x000fc8000f8e3cff */
[----:B-1----:R-:W-:-:S04]  /*1bf0*/  SHF.L.U32 R2, R15, 0x1f, RZ ;  /* 0x0000001f0f027819 */ /* 0x002fc800000006ff */
[----:B------:R1:W3:Y:S01]  /*1c00*/  SYNCS.PHASECHK.TRANS64.TRYWAIT P2, [UR8+0x40], R2 ;  /* 0x00004002ff0075a7 */ /* 0x0002e20008041108 */
[----:B------:R-:W-:Y:S05]  /*1c10*/  @!P0 BRA `(.L_x_33) ;  /* 0x0000000000888947 */ /* 0x000fea0003800000 */
[----:B------:R-:W-:Y:S02]  /*1c20*/  USHF.L.U32 UR8, UR16, 0x9, URZ ;  /* 0x0000000910087899 */ /* 0x000fe400080006ff */
[----:B------:R-:W-:Y:S02]  /*1c30*/  ULEA UR40, UR16, UR5, 0xe ;  /* 0x0000000510287291 */ /* 0x000fe4000f8e70ff */
[----:B------:R-:W-:Y:S02]  /*1c40*/  UIADD3 UR52, UP3, UPT, UR46, 0x80, URZ ;  /* 0x000000802e347890 */ /* 0x000fe4000ff7e0ff */
[----:B------:R-:W-:Y:S02]  /*1c50*/  ULEA UR32, UR16, UR6, 0xd ;  /* 0x0000000610207291 */ /* 0x000fe4000f8e68ff */
[----:B------:R-:W-:Y:S02]  /*1c60*/  UIADD3 UR50, UP2, UPT, UR46, 0x180, URZ ;  /* 0x000001802e327890 */ /* 0x000fe4000ff5e0ff */
[----:B------:R-:W-:-:S02]  /*1c70*/  UIADD3 UR48, UP1, UPT, UR46, 0x280, URZ ;  /* 0x000002802e307890 */ /* 0x000fc4000ff3e0ff */
[----:B------:R-:W-:Y:S02]  /*1c80*/  ULOP3.LUT UR24, UR4, UR8, URZ, 0xfc, !UPT ;  /* 0x0000000804187292 */ /* 0x000fe4000f8efcff */
[----:B------:R-:W-:Y:S02]  /*1c90*/  UIADD3 UR20, UP0, UPT, UR46, 0x380, URZ ;  /* 0x000003802e147890 */ /* 0x000fe4000ff1e0ff */
[----:B------:R-:W-:Y:S02]  /*1ca0*/  USHF.L.U32 UR42, UR28, 0x7, URZ ;  /* 0x000000071c2a7899 */ /* 0x000fe400080006ff */
[----:B------:R-:W-:Y:S02]  /*1cb0*/  UIADD3.X UR53, UPT, UPT, URZ, UR47, URZ, UP3, !UPT ;  /* 0x0000002fff357290 */ /* 0x000fe40009ffe4ff */
[----:B------:R-:W-:Y:S02]  /*1cc0*/  UIADD3 UR40, UPT, UPT, UR6, 0x6400, UR40 ;  /* 0x0000640006287890 */ /* 0x000fe4000fffe028 */
[----:B------:R-:W-:-:S02]  /*1cd0*/  UIADD3.X UR51, UPT, UPT, URZ, UR47, URZ, UP2, !UPT ;  /* 0x0000002fff337290 */ /* 0x000fc400097fe4ff */
[----:B------:R-:W-:Y:S02]  /*1ce0*/  UIADD3 UR32, UPT, UPT, UR32, 0x26400, URZ ;  /* 0x0002640020207890 */ /* 0x000fe4000fffe0ff */
[----:B------:R-:W-:Y:S02]  /*1cf0*/  UIADD3.X UR49, UPT, UPT, URZ, UR47, URZ, UP1, !UPT ;  /* 0x0000002fff317290 */ /* 0x000fe40008ffe4ff */
[----:B------:R-:W-:Y:S02]  /*1d00*/  UIADD3 UR24, UPT, UPT, UR6, 0x36400, UR24 ;  /* 0x0003640006187890 */ /* 0x000fe4000fffe018 */
[----:B------:R-:W-:Y:S02]  /*1d10*/  UIADD3.X UR21, UPT, UPT, URZ, UR47, URZ, UP0, !UPT ;  /* 0x0000002fff157290 */ /* 0x000fe400087fe4ff */
[----:B------:R-:W-:Y:S01]  /*1d20*/  UIADD3 UR8, UPT, UPT, UR6, 0x37400, UR8 ;  /* 0x0003740006087890 */ /* 0x000fe2000fffe008 */
[----:B------:R-:W-:Y:S01]  /*1d30*/  UMOV UR17, 0xf0000 ;  /* 0x000f000000117882 */ /* 0x000fe20000000000 */
[----:B------:R-:W-:Y:S01]  /*1d40*/  UMOV UR18, 0x0 ;  /* 0x0000000000127882 */ /* 0x000fe20000000000 */
[----:B------:R-:W-:Y:S01]  /*1d50*/  UMOV UR19, 0x10000000 ;  /* 0x1000000000137882 */ /* 0x000fe20000000000 */
[----:B------:R-:W-:Y:S01]  /*1d60*/  UMOV UR33, UR41 ;  /* 0x0000002900217c82 */ /* 0x000fe20008000000 */
[----:B------:R-:W-:Y:S01]  /*1d70*/  UMOV UR36, UR44 ;  /* 0x0000002c00247c82 */ /* 0x000fe20008000000 */
[----:B------:R-:W-:Y:S01]  /*1d80*/  UMOV UR34, UR42 ;  /* 0x0000002a00227c82 */ /* 0x000fe20008000000 */
[----:B------:R-:W-:Y:S01]  /*1d90*/  UMOV UR25, UR41 ;  /* 0x0000002900197c82 */ /* 0x000fe20008000000 */
[----:B------:R-:W-:Y:S01]  /*1da0*/  UMOV UR29, UR44 ;  /* 0x0000002c001d7c82 */ /* 0x000fe20008000000 */
[----:B------:R1:W-:Y:S01]  /*1db0*/  UTMALDG.3D.MULTICAST [UR40], [UR52], UR17, desc[UR18] ;  /* 0x00001228340073b4 */ /* 0x0003e20008011811 */
[----:B------:R-:W-:Y:S01]  /*1dc0*/  UMOV UR10, URZ ;  /* 0x000000ff000a7c82 */ /* 0x000fe20008000000 */
[----:B------:R-:W-:Y:S01]  /*1dd0*/  UMOV UR9, UR41 ;  /* 0x0000002900097c82 */ /* 0x000fe20008000000 */
[----:B------:R-:W-:Y:S01]  /*1de0*/  UMOV UR12, UR28 ;  /* 0x0000001c000c7c82 */ /* 0x000fe20008000000 */
[----:B------:R-:W-:Y:S01]  /*1df0*/  UMOV UR13, UR44 ;  /* 0x0000002c000d7c82 */ /* 0x000fe20008000000 */
[----:B------:R1:W-:Y:S01]  /*1e00*/  UTMALDG.3D [UR32], [UR50], desc[UR18] ;  /* 0x00001220320075b4 */ /* 0x0003e20008011000 */
[----:B------:R1:W-:Y:S01]  /*1e10*/  UTMALDG.4D.MULTICAST [UR24], [UR48], UR17, desc[UR18] ;  /* 0x00001218300073b4 */ /* 0x0003e20008019811 */
[----:B------:R1:W-:Y:S02]  /*1e20*/  UTMALDG.4D [UR8], [UR20], desc[UR18] ;  /* 0x00001208140075b4 */ /* 0x0003e40008019000 */
[----:B-1----:R-:W-:Y:S01]  /*1e30*/  NOP ;  /* 0x0000000000007918 */ /* 0x002fe20000000000 */
.L_x_33:
[----:B------:R-:W-:Y:S05]  /*1e40*/  BSYNC.RECONVERGENT B0 ;  /* 0x0000000000007941 */ /* 0x000fea0003800200 */
.L_x_32:
[----:B------:R-:W-:Y:S01]  /*1e50*/  UIADD3 UR28, UPT, UPT, UR28, 0x1, URZ ;  /* 0x000000011c1c7890 */ /* 0x000fe2000fffe0ff */
[----:B------:R-:W-:Y:S01]  /*1e60*/  UMOV UR16, UR15 ;  /* 0x0000000f00107c82 */ /* 0x000fe20008000000 */
[----:B------:R-:W-:Y:S02]  /*1e70*/  UMOV UR20, UR7 ;  /* 0x0000000700147c82 */ /* 0x000fe40008000000 */
[----:B------:R-:W-:-:S09]  /*1e80*/  UISETP.NE.AND UP0, UPT, UR28, UR7, UPT ;  /* 0x000000071c00728c */ /* 0x000fd2000bf05270 */
[----:B------:R-:W-:Y:S05]  /*1e90*/  BRA.U UP0, `(.L_x_34) ;  /* 0xfffffff900f87547 */ /* 0x000fea000b83ffff */
.L_x_26:
[----:B------:R-:W-:Y:S01]  /*1ea0*/  ULEA UR8, UR15, UR6, 0x3 ;  /* 0x000000060f087291 */ /* 0x000fe2000f8e18ff */
[----:B-1----:R-:W-:Y:S01]  /*1eb0*/  SHF.L.U32 R2, R15, 0x1f, RZ ;  /* 0x0000001f0f027819 */ /* 0x002fe200000006ff */
[----:B------:R-:W-:Y:S01]  /*1ec0*/  @!P1 SYNCS.ARRIVE.TRANS64.A1T0 RZ, [UR6+0xb8], RZ ;  /* 0x0000b8ffffff99a7 */ /* 0x000fe20008100006 */
[----:B------:R-:W-:-:S06]  /*1ed0*/  UISETP.GT.AND UP0, UPT, UR38, UR37, UPT ;  /* 0x000000252600728c */ /* 0x000fcc000bf04270 */
[----:B------:R1:W1:Y:S03]  /*1ee0*/  SYNCS.PHASECHK.TRANS64.TRYWAIT P1, [UR8+0x40], R2 ;  /* 0x00004002ff0075a7 */ /* 0x0002660008021108 */
[----:B------:R-:W-:Y:S05]  /*1ef0*/  BRA.U !UP0, `(.L_x_35) ;  /* 0x0000000508107547 */ /* 0x000fea000b800000 */
[----:B------:R-:W-:Y:S01]  /*1f00*/  UIADD3 UR25, UPT, UPT, UR23, UR20, URZ ;  /* 0x0000001417197290 */ /* 0x000fe2000fffe0ff */
[----:B------:R-:W-:-:S11]  /*1f10*/  UMOV UR28, UR15 ;  /* 0x0000000f001c7c82 */ /* 0x000fd60008000000 */
.L_x_43:
[----:B------:R-:W-:Y:S01]  /*1f20*/  ULEA UR41, UR28, UR6, 0x3 ;  /* 0x000000061c297291 */ /* 0x000fe2000f8e18ff */
[----:B--2---:R-:W-:Y:S01]  /*1f30*/  @!P6 MOV R3, 0x6400 ;  /* 0x000064000003e802 */ /* 0x004fe20000000f00 */
[----:B-1-3--:R-:W-:Y:S10]  /*1f40*/  @P1 BRA `(.L_x_36) ;  /* 0x00000000000c1947 */ /* 0x00aff40003800000 */
[----:B------:R-:W-:-:S04]  /*1f50*/  SHF.L.U32 R4, R15, 0x1f, RZ ;  /* 0x0000001f0f047819 */ /* 0x000fc800000006ff */
[----:B------:R-:W1:Y:S02]  /*1f60*/  SYNCS.PHASECHK.TRANS64.TRYWAIT P0, [UR41+0x40], R4 ;  /* 0x00004004ff0075a7 */ /* 0x000e640008001129 */
[----:B-1----:R-:W-:Y:S05]  /*1f70*/  @!P0 BRA `(.L_x_37) ;  /* 0x0000006400348947 */ /* 0x002fea0003800000 */
.L_x_36:
[----:B------:R2:W-:Y:S01]  /*1f80*/  @!P6 SYNCS.ARRIVE.TRANS64 RZ, [UR41], R3 ;  /* 0x00000003ffffe9a7 */ /* 0x0005e20008000029 */
[----:B------:R-:W-:-:S04]  /*1f90*/  ULOP3.LUT UR8, UR14, 0x2, URZ, 0xfc, !UPT ;  /* 0x000000020e087892 */ /* 0x000fc8000f8efcff */
[----:B------:R-:W-:-:S09]  /*1fa0*/  UISETP.NE.AND UP0, UPT, UR8, 0x2, UPT ;  /* 0x000000020800788c */ /* 0x000fd2000bf05270 */
[----:B------:R-:W-:Y:S05]  /*1fb0*/  BRA.U UP0, `(.L_x_38) ;  /* 0x0000000100047547 */ /* 0x000fea000b800000 */
[----:B---3--:R-:W-:Y:S05]  /*1fc0*/  BPT.TRAP 0x1 ;  /* 0x000000040000795c */ /* 0x008fea0000300000 */
.L_x_38:
[----:B------:R-:W-:Y:S04]  /*1fd0*/  BSSY.RECONVERGENT B0, `(.L_x_39) ;  /* 0x0000003000007945 */ /* 0x000fe80003800200 */
[----:B------:R-:W-:Y:S05]  /*1fe0*/  @P4 BRA `(.L_x_40) ;  /* 0x0000000000044947 */ /* 0x000fea0003800000 */
[----:B---3--:R-:W-:Y:S05]  /*1ff0*/  BPT.TRAP 0x1 ;  /* 0x000000040000795c */ /* 0x008fea0000300000 */
.L_x_40:
[----:B---3--:R-:W-:Y:S05]  /*2000*/  BSYNC.RECONVERGENT B0 ;  /* 0x0000000000007941 */ /* 0x008fea0003800200 */
.L_x_39:
        /* <DEDUP_REMOVED lines=12> */
[----:B------:R-:W-:Y:S02]  /*20d0*/  UIADD3 UR56, UP3, UPT, UR46, 0x80, URZ ;  /* 0x000000802e387890 */ /* 0x000fe4000ff7e0ff */
[----:B------:R-:W-:Y:S02]  /*20e0*/  ULEA UR32, UR28, UR6, 0xd ;  /* 0x000000061c207291 */ /* 0x000fe4000f8e68ff */
[----:B------:R-:W-:Y:S02]  /*20f0*/  UIADD3 UR54, UP2, UPT, UR46, 0x180, URZ ;  /* 0x000001802e367890 */ /* 0x000fe4000ff5e0ff */
[----:B------:R-:W-:Y:S02]  /*2100*/  UIADD3 UR52, UP1, UPT, UR46, 0x280, URZ ;  /* 0x000002802e347890 */ /* 0x000fe4000ff3e0ff */
[----:B------:R-:W-:-:S02]  /*2110*/  ULOP3.LUT UR16, UR4, UR8, URZ, 0xfc, !UPT ;  /* 0x0000000804107292 */ /* 0x000fc4000f8efcff */
[----:B------:R-:W-:Y:S02]  /*2120*/  UIADD3 UR50, UP0, UPT, UR46, 0x380, URZ ;  /* 0x000003802e327890 */ /* 0x000fe4000ff1e0ff */
[----:B------:R-:W-:Y:S02]  /*2130*/  USHF.L.U32 UR42, UR20, 0x7, URZ ;  /* 0x00000007142a7899 */ /* 0x000fe400080006ff */
[----:B------:R-:W-:Y:S02]  /*2140*/  ULEA UR40, UR28, UR30, 0xe ;  /* 0x0000001e1c287291 */ /* 0x000fe4000f8e70ff */
[----:B------:R-:W-:Y:S02]  /*2150*/  UIADD3.X UR57, UPT, UPT, URZ, UR47, URZ, UP3, !UPT ;  /* 0x0000002fff397290 */ /* 0x000fe40009ffe4ff */
[----:B------:R-:W-:Y:S02]  /*2160*/  UIADD3.X UR55, UPT, UPT, URZ, UR47, URZ, UP2, !UPT ;  /* 0x0000002fff377290 */ /* 0x000fe400097fe4ff */
[----:B------:R-:W-:-:S02]  /*2170*/  UIADD3 UR32, UPT, UPT, UR32, 0x26400, URZ ;  /* 0x0002640020207890 */ /* 0x000fc4000fffe0ff */
[----:B------:R-:W-:Y:S02]  /*2180*/  UIADD3.X UR53, UPT, UPT, URZ, UR47, URZ, UP1, !UPT ;  /* 0x0000002fff357290 */ /* 0x000fe40008ffe4ff */
[----:B------:R-:W-:Y:S02]  /*2190*/  UIADD3 UR16, UPT, UPT, UR6, 0x36400, UR16 ;  /* 0x0003640006107890 */ /* 0x000fe4000fffe010 */
[----:B------:R-:W-:Y:S02]  /*21a0*/  UIADD3 UR8, UPT, UPT, UR6, 0x37400, UR8 ;  /* 0x0003740006087890 */ /* 0x000fe4000fffe008 */
[----:B------:R-:W-:Y:S01]  /*21b0*/  UIADD3.X UR51, UPT, UPT, URZ, UR47, URZ, UP0, !UPT ;  /* 0x0000002fff337290 */ /* 0x000fe200087fe4ff */
        /* <DEDUP_REMOVED lines=19> */
.L_x_42:
[----:B------:R-:W-:Y:S05]  /*22f0*/  BSYNC.RECONVERGENT B0 ;  /* 0x0000000000007941 */ /* 0x000fea0003800200 */
.L_x_41:
[----:B------:R-:W-:Y:S01]  /*2300*/  UIADD3 UR20, UPT, UPT, UR20, 0x1, URZ ;  /* 0x0000000114147890 */ /* 0x000fe2000fffe0ff */
[----:B------:R-:W-:-:S03]  /*2310*/  UMOV UR28, UR15 ;  /* 0x0000000f001c7c82 */ /* 0x000fc60008000000 */
[----:B------:R-:W-:-:S09]  /*2320*/  UISETP.NE.AND UP0, UPT, UR20, UR25, UPT ;  /* 0x000000191400728c */ /* 0x000fd2000bf05270 */
[----:B------:R-:W-:Y:S05]  /*2330*/  BRA.U UP0, `(.L_x_43) ;  /* 0xfffffff900f87547 */ /* 0x000fea000b83ffff */
.L_x_35:
[C---:B-1----:R-:W-:Y:S01]  /*2340*/  LEA R2, R14.reuse, UR6, 0x3 ;  /* 0x000000060e027c11 */ /* 0x042fe2000f8e18ff */
[----:B------:R-:W-:Y:S01]  /*2350*/  NOP ;  /* 0x0000000000007918 */ /* 0x000fe20000000000 */
[----:B--2---:R-:W-:Y:S02]  /*2360*/  SHF.L.U32 R3, R13, 0x1f, RZ ;  /* 0x0000001f0d037819 */ /* 0x004fe400000006ff */
[----:B------:R-:W-:Y:S02]  /*2370*/  LEA R4, R14, UR6, 0x4 ;  /* 0x000000060e047c11 */ /* 0x000fe4000f8e20ff */
[----:B------:R-:W1:Y:S02]  /*2380*/  SYNCS.PHASECHK.TRANS64.TRYWAIT P0, [R2+URZ+0xc0], R3 ;  /* 0x0000c003020075a7 */ /* 0x000e6400080011ff */
[----:B-1----:R-:W-:Y:S05]  /*2390*/  @!P0 BRA `(.L_x_44) ;  /* 0x0000006000448947 */ /* 0x002fea0003800000 */
.L_x_134:
[----:B------:R-:W2:Y:S01]  /*23a0*/  LDS.128 R4, [R4+0x130] ;  /* 0x0001300004047984 */ /* 0x000ea20000000c00 */
[----:B---3--:R-:W-:Y:S01]  /*23b0*/  ISETP.GE.AND P0, PT, R40, 0x1, PT ;  /* 0x000000012800780c */ /* 0x008fe20003f06270 */
[----:B-1----:R-:W-:Y:S01]  /*23c0*/  VIADD R2, R2, 0xd0 ;  /* 0x000000d002027836 */ /* 0x002fe20000000000 */
[----:B------:R-:W-:Y:S01]  /*23d0*/  @!PT LDS RZ, [RZ] ;  /* 0x00000000fffff984 */ /* 0x000fe20000000800 */
[----:B------:R-:W-:Y:S01]  /*23e0*/  @!PT LDS RZ, [RZ] ;  /* 0x00000000fffff984 */ /* 0x000fe20000000800 */
[----:B------:R-:W-:Y:S01]  /*23f0*/  @!PT LDS RZ, [RZ] ;  /* 0x00000000fffff984 */ /* 0x000fe20000000800 */
[----:B------:R-:W-:Y:S01]  /*2400*/  @!PT LDS RZ, [RZ] ;  /* 0x00000000fffff984 */ /* 0x000fe20000000800 */
[----:B------:R1:W-:Y:S06]  /*2410*/  MEMBAR.ALL.CTA ;  /* 0x0000000000007992 */ /* 0x0003ec0000008000 */
[----:B-1----:R-:W1:Y:S01]  /*2420*/  FENCE.VIEW.ASYNC.S ;  /* 0x00000000000073c6 */ /* 0x002e620000000000 */
[----:B------:R-:W-:-:S04]  /*2430*/  PRMT R2, RZ, 0x654, R2 ;  /* 0x00000654ff027816 */ /* 0x000fc80000000002 */
[----:B-1----:R1:W-:Y:S01]  /*2440*/  SYNCS.ARRIVE.TRANS64.RED.A1T0 RZ, [R2+URZ], RZ ;  /* 0x000000ff02ff79a7 */ /* 0x0023e200081004ff */
[----:B--2---:R-:W-:-:S13]  /*2450*/  LOP3.LUT P2, RZ, R6, 0x1, RZ, 0xc0, !PT ;  /* 0x0000000106ff7812 */ /* 0x004fda000784c0ff */
[----:B------:R-:W-:Y:S01]  /*2460*/  @P2 SHF.R.U32.HI R3, RZ, 0x10, R5 ;  /* 0x00000010ff032819 */ /* 0x000fe20000011605 */
[----:B------:R-:W-:Y:S01]  /*2470*/  VOTEU.ANY UP0, P2 ;  /* 0x0000000000ff7886 */ /* 0x000fe20001000100 */
[----:B------:R-:W-:Y:S02]  /*2480*/  @P2 MOV R10, R4 ;  /* 0x00000004000a2202 */ /* 0x000fe40000000f00 */
[----:B------:R-:W-:Y:S02]  /*2490*/  @P2 R2UR.BROADCAST UR8, R3 ;  /* 0x00000000030822ca */ /* 0x000fe400008e0000 */
[----:B------:R-:W-:-:S11]  /*24a0*/  @P2 LOP3.LUT R9, R5, 0xffff, RZ, 0xc0, !PT ;  /* 0x0000ffff05092812 */ /* 0x000fd600078ec0ff */
[----:B------:R-:W-:Y:S01]  /*24b0*/  @UP0 UMOV UR44, UR8 ;  /* 0x00000008002c0c82 */ /* 0x000fe20008000000 */
[----:B-1----:R-:W-:Y:S05]  /*24c0*/  @!P0 BRA `(.L_x_45) ;  /* 0x0000000000b88947 */ /* 0x002fea0003800000 */
[----:B------:R-:W4:Y:S01]  /*24d0*/  LDC.64 R4, c[0x0][0xf18] ;  /* 0x0003c600ff047b82 */ /* 0x000f220000000a00 */
[----:B------:R-:W-:-:S07]  /*24e0*/  ISETP.NE.AND P3, PT, R40, 0x1, PT ;  /* 0x000000012800780c */ /* 0x000fce0003f65270 */
[----:B------:R-:W1:Y:S08]  /*24f0*/  LDC.64 R6, c[0x0][0xf10] ;  /* 0x0003c400ff067b82 */ /* 0x000e700000000a00 */
[----:B------:R-:W2:Y:S08]  /*2500*/  LDC R16, c[0x0][0xf20] ;  /* 0x0003c800ff107b82 */ /* 0x000eb00000000800 */
[----:B------:R-:W3:Y:S01]  /*2510*/  LDC R17, c[0x0][0xf0c] ;  /* 0x0003c300ff117b82 */ /* 0x000ee20000000800 */
[----:B----4-:R-:W-:Y:S01]  /*2520*/  IMAD.HI.U32 R19, R0, R5, RZ ;  /* 0x0000000500137227 */ /* 0x010fe200078e00ff */
[----:B------:R-:W-:-:S03]  /*2530*/  ISETP.NE.AND P0, PT, R4, 0x1, PT ;  /* 0x000000010400780c */ /* 0x000fc60003f05270 */
[----:B------:R-:W-:-:S03]  /*2540*/  IMAD.HI.U32 R5, R9, R5, RZ ;  /* 0x0000000509057227 */ /* 0x000fc600078e00ff */
[----:B------:R-:W4:Y:S01]  /*2550*/  LDC.64 R2, c[0x0][0xf28] ;  /* 0x0003ca00ff027b82 */ /* 0x000f220000000a00 */
[----:B-1----:R-:W-:-:S04]  /*2560*/  IMAD.HI.U32 R20, R8, R6, RZ ;  /* 0x0000000608147227 */ /* 0x002fc800078e00ff */
[----:B------:R-:W-:Y:S01]  /*2570*/  IMAD.HI.U32 R21, R10, R6, RZ ;  /* 0x000000060a157227 */ /* 0x000fe200078e00ff */
[----:B------:R-:W-:Y:S02]  /*2580*/  SHF.R.U32.HI R20, RZ, R7, R20 ;  /* 0x00000007ff147219 */ /* 0x000fe40000011614 */
[-C--:B--2---:R-:W-:Y:S02]  /*2590*/  SHF.R.U32.HI R19, RZ, R16.reuse, R19 ;  /* 0x00000010ff137219 */ /* 0x084fe40000011613 */
[----:B------:R-:W-:Y:S02]  /*25a0*/  SHF.R.U32.HI R5, RZ, R16, R5 ;  /* 0x00000010ff057219 */ /* 0x000fe40000011605 */
[----:B------:R-:W-:Y:S02]  /*25b0*/  SEL R19, R0, R19, !P0 ;  /* 0x0000001300137207 */ /* 0x000fe40004000000 */
[----:B------:R-:W-:Y:S02]  /*25c0*/  SHF.R.U32.HI R21, RZ, R7, R21 ;  /* 0x00000007ff157219 */ /* 0x000fe40000011615 */
[----:B---3--:R-:W-:-:S02]  /*25d0*/  ISETP.NE.AND P1, PT, R17, 0x1, PT ;  /* 0x000000011100780c */ /* 0x008fc40003f25270 */
[----:B------:R-:W-:Y:S02]  /*25e0*/  SEL R5, R9, R5, !P0 ;  /* 0x0000000509057207 */ /* 0x000fe40004000000 */
[----:B------:R-:W-:Y:S02]  /*25f0*/  SEL R20, R8, R20, !P1 ;  /* 0x0000001408147207 */ /* 0x000fe40004800000 */
[----:B------:R-:W-:Y:S01]  /*2600*/  SEL R21, R10, R21, !P1 ;  /* 0x000000150a157207 */ /* 0x000fe20004800000 */
[----:B----4-:R-:W-:-:S04]  /*2610*/  IMAD.HI.U32 R18, R19, R2, RZ ;  /* 0x0000000213127227 */ /* 0x010fc800078e00ff */
        /* <DEDUP_REMOVED lines=12> */
[----:B------:R-:W-:Y:S02]  /*26e0*/  @!P0 SHF.R.U32.HI R3, RZ, R3, R7 ;  /* 0x00000003ff038219 */ /* 0x000fe40000011607 */
[----:B------:R-:W-:Y:S01]  /*26f0*/  IADD3 R7, PT, PT, -R5, RZ, RZ ;  /* 0x000000ff05077210 */ /* 0x000fe20007ffe1ff */
[----:B------:R-:W-:Y:S01]  /*2700*/  IMAD R2, R40, R2, R5 ;  /* 0x0000000228027224 */ /* 0x000fe200078e0205 */
[----:B------:R-:W-:-:S03]  /*2710*/  @!P0 SEL R3, R21, R3, !P3 ;  /* 0x0000000315038207 */ /* 0x000fc60005800000 */
[----:B------:R-:W-:Y:S02]  /*2720*/  IMAD R7, R4, R7, R9 ;  /* 0x0000000704077224 */ /* 0x000fe400078e0209 */
[--C-:B------:R-:W-:Y:S02]  /*2730*/  @!P0 IMAD.IADD R6, R6, 0x1, -R3.reuse ;  /* 0x0000000106068824 */ /* 0x100fe400078e0a03 */
[----:B------:R-:W-:Y:S01]  /*2740*/  @!P0 IMAD R3, R2, R20, R3 ;  /* 0x0000001402038224 */ /* 0x000fe200078e0203 */
[----:B------:R-:W-:Y:S01]  /*2750*/  IADD3 R2, PT, PT, -R21, RZ, RZ ;  /* 0x000000ff15027210 */ /* 0x000fe20007ffe1ff */
[----:B------:R-:W-:Y:S02]  /*2760*/  @!P0 IMAD R5, R40, R6, R21 ;  /* 0x0000000628058224 */ /* 0x000fe400078e0215 */
[----:B------:R-:W-:Y:S02]  /*2770*/  @!P0 IMAD.MOV.U32 R21, RZ, RZ, R3 ;  /* 0x000000ffff158224 */ /* 0x000fe400078e0003 */
[----:B------:R-:W-:-:S02]  /*2780*/  IMAD R2, R17, R2, R10 ;  /* 0x0000000211027224 */ /* 0x000fc400078e020a */
[----:B------:R-:W-:Y:S02]  /*2790*/  IMAD R9, R5, R4, R7 ;  /* 0x0000000405097224 */ /* 0x000fe400078e0207 */
[----:B------:R-:W-:Y:S02]  /*27a0*/  IMAD R10, R21, R17, R2 ;  /* 0x00000011150a7224 */ /* 0x000fe400078e0202 */
.L_x_45:
[----:B------:R-:W1:Y:S02]  /*27b0*/  LDCU UR8, c[0x0][0xf30] ;  /* 0x0001e600ff0877ac */ /* 0x000e640008000800 */
[----:B-1----:R-:W-:-:S09]  /*27c0*/  UISETP.NE.AND UP0, UPT, UR8, 0x1, UPT ;  /* 0x000000010800788c */ /* 0x002fd2000bf05270 */
[----:B------:R-:W-:Y:S05]  /*27d0*/  BRA.U UP0, `(.L_x_46) ;  /* 0x0000000100407547 */ /* 0x000fea000b800000 */
[----:B------:R-:W1:Y:S08]  /*27e0*/  LDC.64 R4, c[0x0][0xf10] ;  /* 0x0003c400ff047b82 */ /* 0x000e700000000a00 */
[----:B------:R-:W2:Y:S08]  /*27f0*/  LDC.64 R2, c[0x0][0xf18] ;  /* 0x0003c600ff027b82 */ /* 0x000eb00000000a00 */
[----:B------:R-:W3:Y:S08]  /*2800*/  LDC R6, c[0x0][0xf20] ;  /* 0x0003c800ff067b82 */ /* 0x000ef00000000800 */
[----:B------:R-:W4:Y:S01]  /*2810*/  LDC R7, c[0x0][0xf0c] ;  /* 0x0003c300ff077b82 */ /* 0x000f220000000800 */
[----:B-1----:R-:W-:-:S05]  /*2820*/  IMAD.HI.U32 R4, R10, R4, RZ ;  /* 0x000000040a047227 */ /* 0x002fca00078e00ff */
[----:B------:R-:W-:Y:S01]  /*2830*/  SHF.R.U32.HI R4, RZ, R5, R4 ;  /* 0x00000005ff047219 */ /* 0x000fe20000011604 */
[----:B--2---:R-:W-:Y:S01]  /*2840*/  IMAD.HI.U32 R3, R9, R3, RZ ;  /* 0x0000000309037227 */ /* 0x004fe200078e00ff */
[----:B------:R-:W-:-:S04]  /*2850*/  ISETP.NE.AND P0, PT, R2, 0x1, PT ;  /* 0x000000010200780c */ /* 0x000fc80003f05270 */
[----:B---3--:R-:W-:-:S04]  /*2860*/  SHF.R.U32.HI R3, RZ, R6, R3 ;  /* 0x00000006ff037219 */ /* 0x008fc80000011603 */
[----:B------:R-:W-:Y:S02]  /*2870*/  SEL R3, R9, R3, !P0 ;  /* 0x0000000309037207 */ /* 0x000fe40004000000 */
[----:B----4-:R-:W-:-:S04]  /*2880*/  ISETP.NE.AND P1, PT, R7, 0x1, PT ;  /* 0x000000010700780c */ /* 0x010fc80003f25270 */
[----:B------:R-:W-:-:S05]  /*2890*/  SEL R4, R10, R4, !P1 ;  /* 0x000000040a047207 */ /* 0x000fca0004800000 */
[----:B------:R-:W-:Y:S02]  /*28a0*/  IMAD.IADD R5, R3, 0x1, -R4 ;  /* 0x0000000103057824 */ /* 0x000fe400078e0a04 */
[----:B------:R-:W-:Y:S02]  /*28b0*/  IMAD.IADD R3, R4, 0x1, -R3 ;  /* 0x0000000104037824 */ /* 0x000fe400078e0a03 */
[----:B------:R-:W-:Y:S02]  /*28c0*/  IMAD R10, R5, R7, R10 ;  /* 0x00000007050a7224 */ /* 0x000fe400078e020a */
[----:B------:R-:W-:-:S07]  /*28d0*/  IMAD R9, R3, R2, R9 ;  /* 0x0000000203097224 */ /* 0x000fce00078e0209 */
.L_x_46:
[----:B------:R-:W-:Y:S01]  /*28e0*/  VIADD R14, R14, 0x1 ;  /* 0x000000010e0e7836 */ /* 0x000fe20000000000 */
[----:B------:R-:W-:Y:S01]  /*28f0*/  PLOP3.LUT P1, PT, PT, PT, PT, 0x80, 0x8 ;  /* 0x000000000008781c */ /* 0x000fe20003f2f070 */
[----:B------:R-:W-:Y:S02]  /*2900*/  IMAD.IADD R2, R10, 0x1, R87 ;  /* 0x000000010a027824 */ /* 0x000fe400078e0257 */
[----:B------:R-:W-:Y:S01]  /*2910*/  IMAD.IADD R24, R9, 0x1, R86 ;  /* 0x0000000109187824 */ /* 0x000fe200078e0256 */
[----:B------:R-:W-:Y:S02]  /*2920*/  ISETP.NE.AND P0, PT, R14, 0x2, PT ;  /* 0x000000020e00780c */ /* 0x000fe40003f05270 */
[----:B------:R-:W-:Y:S02]  /*2930*/  R2UR UR27, R2 ;  /* 0x00000000021b72ca */ /* 0x000fe400000e0000 */
[----:B------:R-:W-:Y:S02]  /*2940*/  SEL R2, RZ, 0x1, P0 ;  /* 0x00000001ff027807 */ /* 0x000fe40000000000 */
[----:B------:R-:W-:-:S02]  /*2950*/  SEL R14, R14, RZ, P0 ;  /* 0x000000ff0e0e7207 */ /* 0x000fc40000000000 */
[----:B------:R-:W-:Y:S01]  /*2960*/  LOP3.LUT R13, R13, R2, RZ, 0x3c, !PT ;  /* 0x000000020d0d7212 */ /* 0x000fe200078e3cff */
[----:B------:R-:W-:Y:S08]  /*2970*/  @P2 BRA `(.L_x_47) ;  /* 0xffffffec00d82947 */ /* 0x000ff0000383ffff */
[----:B------:R-:W-:Y:S01]  /*2980*/  UIADD3 UR6, UPT, UPT, UR6, 0x40, URZ ;  /* 0x0000004006067890 */ /* 0x000fe2000fffe0ff */
[----:B------:R-:W-:-:S03]  /*2990*/  SHF.L.U32 R2, R15, 0x1f, RZ ;  /* 0x0000001f0f027819 */ /* 0x000fc600000006ff */
[----:B------:R-:W-:-:S09]  /*29a0*/  ULEA UR4, UR15, UR6, 0x3 ;  /* 0x000000060f047291 */ /* 0x000fd2000f8e18ff */
[----:B------:R-:W1:Y:S02]  /*29b0*/  SYNCS.PHASECHK.TRANS64.TRYWAIT P0, [UR4], R2 ;  /* 0x00000002ff0075a7 */ /* 0x000e640008001104 */
[----:B-1----:R-:W-:Y:S05]  /*29c0*/  @!P0 BRA `(.L_x_48) ;  /* 0x0000005800cc8947 */ /* 0x002fea0003800000 */
.L_x_136:
[----:B------:R-:W-:-:S04]  /*29d0*/  UIADD3 UR5, UPT, UPT, UR15, 0x1, URZ ;  /* 0x000000010f057890 */ /* 0x000fc8000fffe0ff */
[----:B------:R-:W-:-:S04]  /*29e0*/  UISETP.NE.AND UP0, UPT, UR5, 0x8, UPT ;  /* 0x000000080500788c */ /* 0x000fc8000bf05270 */
[----:B------:R-:W-:Y:S02]  /*29f0*/  USEL UR7, URZ, 0x1, UP0 ;  /* 0x00000001ff077887 */ /* 0x000fe40008000000 */
[----:B------:R-:W-:-:S04]  /*2a00*/  USEL UR5, UR5, URZ, UP0 ;  /* 0x000000ff05057287 */ /* 0x000fc80008000000 */
[----:B------:R-:W-:Y:S01]  /*2a10*/  ULEA UR4, UR5, UR6, 0x3 ;  /* 0x0000000605047291 */ /* 0x000fe2000f8e18ff */
[----:B-1----:R-:W-:-:S04]  /*2a20*/  LOP3.LUT R2, R15, UR7, RZ, 0x3c, !PT ;  /* 0x000000070f027c12 */ /* 0x002fc8000f8e3cff */
[----:B------:R-:W-:-:S04]  /*2a30*/  SHF.L.U32 R3, R2, 0x1f, RZ ;  /* 0x0000001f02037819 */ /* 0x000fc800000006ff */
[----:B------:R-:W1:Y:S02]  /*2a40*/  SYNCS.PHASECHK.TRANS64.TRYWAIT P0, [UR4], R3 ;  /* 0x00000003ff0075a7 */ /* 0x000e640008001104 */
[----:B-1----:R-:W-:Y:S05]  /*2a50*/  @!P0 BRA `(.L_x_49) ;  /* 0x0000005800c08947 */ /* 0x002fea0003800000 */
.L_x_138:
[----:B------:R-:W-:-:S04]  /*2a60*/  UIADD3 UR5, UPT, UPT, UR5, 0x1, URZ ;  /* 0x0000000105057890 */ /* 0x000fc8000fffe0ff */
[----:B------:R-:W-:-:S04]  /*2a70*/  UISETP.NE.AND UP0, UPT, UR5, 0x8, UPT ;  /* 0x000000080500788c */ /* 0x000fc8000bf05270 */
[----:B------:R-:W-:Y:S02]  /*2a80*/  USEL UR7, URZ, 0x1, UP0 ;  /* 0x00000001ff077887 */ /* 0x000fe40008000000 */
[----:B------:R-:W-:-:S04]  /*2a90*/  USEL UR5, UR5, URZ, UP0 ;  /* 0x000000ff05057287 */ /* 0x000fc80008000000 */
[----:B------:R-:W-:Y:S01]  /*2aa0*/  ULEA UR4, UR5, UR6, 0x3 ;  /* 0x0000000605047291 */ /* 0x000fe2000f8e18ff */
[----:B------:R-:W-:-:S04]  /*2ab0*/  LOP3.LUT R2, R2, UR7, RZ, 0x3c, !PT ;  /* 0x0000000702027c12 */ /* 0x000fc8000f8e3cff */
[----:B-1----:R-:W-:-:S04]  /*2ac0*/  SHF.L.U32 R3, R2, 0x1f, RZ ;  /* 0x0000001f02037819 */ /* 0x002fc800000006ff */
[----:B------:R-:W1:Y:S02]  /*2ad0*/  SYNCS.PHASECHK.TRANS64.TRYWAIT P0, [UR4], R3 ;  /* 0x00000003ff0075a7 */ /* 0x000e640008001104 */
[----:B-1----:R-:W-:Y:S05]  /*2ae0*/  @!P0 BRA `(.L_x_50) ;  /* 0x0000005800b48947 */ /* 0x002fea0003800000 */
.L_x_140:
        /* <DEDUP_REMOVED lines=9> */
.L_x_142:
        /* <DEDUP_REMOVED lines=9> */
.L_x_144:
        /* <DEDUP_REMOVED lines=9> */
.L_x_146:
        /* <DEDUP_REMOVED lines=9> */
.L_x_148:
[----:B------:R-:W-:-:S04]  /*2d30*/  UIADD3 UR5, UPT, UPT, UR5, 0x1, URZ ;  /* 0x0000000105057890 */ /* 0x000fc8000fffe0ff */
[----:B------:R-:W-:-:S04]  /*2d40*/  UISETP.NE.AND UP0, UPT, UR5, 0x8, UPT ;  /* 0x000000080500788c */ /* 0x000fc8000bf05270 */
[----:B------:R-:W-:Y:S02]  /*2d50*/  USEL UR4, URZ, 0x1, UP0 ;  /* 0x00000001ff047887 */ /* 0x000fe40008000000 */
[----:B------:R-:W-:-:S04]  /*2d60*/  USEL UR5, UR5, URZ, UP0 ;  /* 0x000000ff05057287 */ /* 0x000fc80008000000 */
[----:B------:R-:W-:Y:S01]  /*2d70*/  ULEA UR5, UR5, UR6, 0x3 ;  /* 0x0000000605057291 */ /* 0x000fe2000f8e18ff */
[----:B------:R-:W-:-:S04]  /*2d80*/  LOP3.LUT R2, R2, UR4, RZ, 0x3c, !PT ;  /* 0x0000000402027c12 */ /* 0x000fc8000f8e3cff */
[----:B------:R-:W-:Y:S01]  /*2d90*/  SHF.L.U32 R2, R2, 0x1f, RZ ;  /* 0x0000001f02027819 */ /* 0x000fe200000006ff */
[----:B-1--4-:R-:W-:-:S07]  /*2da0*/  IMAD.U32 R0, RZ, RZ, UR5 ;  /* 0x00000005ff007e24 */ /* 0x012fce000f8e00ff */
.L_x_55:
[----:B-1----:R1:W2:Y:S02]  /*2db0*/  SYNCS.PHASECHK.TRANS64.TRYWAIT P0, [R0+URZ], R2 ;  /* 0x00000002000075a7 */ /* 0x0022a400080011ff */
[----:B--2---:R-:W-:Y:S05]  /*2dc0*/  @!P0 NANOSLEEP.SYNCS 0x989680 ;  /* 0x009896800000895d */ /* 0x004fea0003900000 */
[----:B------:R-:W2:Y:S02]  /*2dd0*/  @!P0 SYNCS.PHASECHK.TRANS64 P0, [R0+URZ], R2 ;  /* 0x00000002000085a7 */ /* 0x000ea400080010ff */
[----:B--2---:R-:W-:Y:S05]  /*2de0*/  @P0 EXIT ;  /* 0x000000000000094d */ /* 0x004fea0003800000 */
[----:B------:R-:W-:Y:S05]  /*2df0*/  BRA `(.L_x_55) ;  /* 0xfffffffc00ec7947 */ /* 0x000fea000383ffff */
.L_x_23:
[----:B------:R-:W-:-:S04]  /*2e00*/  UISETP.NE.AND UP0, UPT, UR45, URZ, UPT ;  /* 0x000000ff2d00728c */ /* 0x000fc8000bf05270 */
[----:B------:R-:W-:-:S09]  /*2e10*/  UISETP.NE.OR UP0, UPT, UR6, 0x1, UP0 ;  /* 0x000000010600788c */ /* 0x000fd20008705670 */
[----:B------:R-:W-:Y:S05]  /*2e20*/  BRA.U UP0, `(.L_x_56) ;  /* 0x00000005004c7547 */ /* 0x000fea000b800000 */
[----:B------:R-:W-:Y:S01]  /*2e30*/  HFMA2 R11, -RZ, RZ, 0, 0 ;  /* 0x00000000ff0b7431 */ /* 0x000fe200000001ff */
[----:B------:R-:W-:Y:S01]  /*2e40*/  ISETP.GE.U32.AND P2, PT, R10, 0x4, PT ;  /* 0x000000040a00780c */ /* 0x000fe20003f46070 */
[----:B------:R-:W-:Y:S01]  /*2e50*/  IMAD.MOV.U32 R12, RZ, RZ, 0x1 ;  /* 0x00000001ff0c7424 */ /* 0x000fe200078e00ff */
[----:B------:R-:W-:Y:S01]  /*2e60*/  CS2R R8, SRZ ;  /* 0x0000000000087805 */ /* 0x000fe2000001ff00 */
[----:B------:R-:W-:Y:S01]  /*2e70*/  IMAD.MOV.U32 R3, RZ, RZ, RZ ;  /* 0x000000ffff037224 */ /* 0x000fe200078e00ff */
[----:B------:R-:W-:Y:S01]  /*2e80*/  UMOV UR4, 0x400 ;  /* 0x0000040000047882 */ /* 0x000fe20000000000 */
[----:B------:R-:W-:Y:S01]  /*2e90*/  UMOV UR6, URZ ;  /* 0x000000ff00067c82 */ /* 0x000fe20008000000 */
[----:B------:R-:W-:-:S12]  /*2ea0*/  ULEA UR45, UR45, UR4, 0x18 ;  /* 0x000000042d2d7291 */ /* 0x000fd8000f8ec0ff */
.L_x_60:
[----:B------:R-:W-:Y:S02]  /*2eb0*/  LEA R0, R3, UR45, 0x3 ;  /* 0x0000002d03007c11 */ /* 0x000fe4000f8e18ff */
[----:B------:R-:W-:-:S03]  /*2ec0*/  SHF.L.U32 R4, R8, 0x1f, RZ ;  /* 0x0000001f08047819 */ /* 0x000fc600000006ff */
[----:B------:R-:W-:Y:S01]  /*2ed0*/  VIADD R5, R0, 0x110 ;  /* 0x0000011000057836 */ /* 0x000fe20000000000 */
[----:B------:R-:W1:Y:S02]  /*2ee0*/  SYNCS.PHASECHK.TRANS64.TRYWAIT P0, [R0+URZ+0x100], R4 ;  /* 0x00010004000075a7 */ /* 0x000e6400080011ff */
[----:B-1----:R-:W-:Y:S05]  /*2ef0*/  @!P0 BRA `(.L_x_57) ;  /* 0x0000005800288947 */ /* 0x002fea0003800000 */
.L_x_149:
[----:B------:R-:W-:Y:S01]  /*2f00*/  ULEA UR5, UR6, UR45, 0x3 ;  /* 0x0000002d06057291 */ /* 0x000fe2000f8e18ff */
[----:B-1----:R-:W-:Y:S01]  /*2f10*/  PRMT R0, RZ, 0x654, R5 ;  /* 0x00000654ff007816 */ /* 0x002fe20000000005 */
[----:B------:R-:W-:Y:S01]  /*2f20*/  @!P2 IMAD.MOV.U32 R4, RZ, RZ, 0x10 ;  /* 0x00000010ff04a424 */ /* 0x000fe200078e00ff */
[----:B------:R-:W-:Y:S01]  /*2f30*/  SHF.L.U32 R5, R12, 0x1f, RZ ;  /* 0x0000001f0c057819 */ /* 0x000fe200000006ff */
[----:B------:R-:W-:Y:S01]  /*2f40*/  UIADD3 UR4, UPT, UPT, UR5, 0xc0, URZ ;  /* 0x000000c005047890 */ /* 0x000fe2000fffe0ff */
[----:B------:R1:W-:Y:S05]  /*2f50*/  SYNCS.ARRIVE.TRANS64.RED.A1T0 RZ, [R0+URZ], RZ ;  /* 0x000000ff00ff79a7 */ /* 0x0003ea00081004ff */
[----:B------:R-:W-:Y:S01]  /*2f60*/  IMAD.U32 R6, RZ, RZ, UR4 ;  /* 0x00000004ff067e24 */ /* 0x000fe2000f8e00ff */
[----:B------:R-:W2:Y:S04]  /*2f70*/  SYNCS.PHASECHK.TRANS64.TRYWAIT P0, [UR5+0xd0], R5 ;  /* 0x0000d005ff0075a7 */ /* 0x000ea80008001105 */
[----:B------:R-:W-:Y:S01]  /*2f80*/  PRMT R6, R10, 0x654, R6 ;  /* 0x000006540a067816 */ /* 0x000fe20000000006 */
[----:B-12---:R-:W-:Y:S06]  /*2f90*/  @!P0 BRA `(.L_x_58) ;  /* 0x0000005800148947 */ /* 0x006fec0003800000 */
.L_x_151:
[----:B------:R-:W-:Y:S01]  /*2fa0*/  ULEA UR4, UR6, UR45, 0x4 ;  /* 0x0000002d06047291 */ /* 0x000fe2000f8e20ff */
[----:B------:R-:W-:Y:S01]  /*2fb0*/  SEL R2, R6, R2, !P2 ;  /* 0x0000000206027207 */ /* 0x000fe20005000000 */
[----:B------:R-:W-:Y:S01]  /*2fc0*/  UIADD3 UR5, UPT, UPT, UR5, 0xc0, URZ ;  /* 0x000000c005057890 */ /* 0x000fe2000fffe0ff */
[----:B-1----:R-:W-:Y:S01]  /*2fd0*/  LEA R0, R11, UR45, 0x3 ;  /* 0x0000002d0b007c11 */ /* 0x002fe2000f8e18ff */
[----:B------:R-:W-:Y:S01]  /*2fe0*/  UIADD3 UR4, UPT, UPT, UR4, 0x130, URZ ;  /* 0x0000013004047890 */ /* 0x000fe2000fffe0ff */
[----:B------:R1:W-:Y:S01]  /*2ff0*/  @!P2 SYNCS.ARRIVE.TRANS64.RED RZ, [R2+URZ], R4 ;  /* 0x0000000402ffa9a7 */ /* 0x0003e200080004ff */
[----:B------:R-:W-:Y:S01]  /*3000*/  UIADD3 UR6, UPT, UPT, UR6, 0x1, URZ ;  /* 0x0000000106067890 */ /* 0x000fe2000fffe0ff */
[----:B------:R-:W-:-:S03]  /*3010*/  VIADD R3, R3, 0x1 ;  /* 0x0000000103037836 */ /* 0x000fc60000000000 */
[----:B------:R-:W-:Y:S02]  /*3020*/  UISETP.NE.AND UP0, UPT, UR6, 0x2, UPT ;  /* 0x000000020600788c */ /* 0x000fe4000bf05270 */
[----:B------:R-:W-:Y:S01]  /*3030*/  ISETP.NE.AND P0, PT, R3, 0x2, PT ;  /* 0x000000020300780c */ /* 0x000fe20003f05270 */
[----:B------:R-:W-:Y:S06]  /*3040*/  UGETNEXTWORKID.BROADCAST [UR4], [UR5] ;  /* 0x00000000040073ca */ /* 0x000fec0008000100 */
[----:B------:R-:W-:Y:S02]  /*3050*/  USEL UR4, URZ, 0x1, UP0 ;  /* 0x00000001ff047887 */ /* 0x000fe40008000000 */
[----:B------:R-:W-:-:S04]  /*3060*/  USEL UR6, UR6, URZ, UP0 ;  /* 0x000000ff06067287 */ /* 0x000fc80008000000 */
[----:B------:R-:W-:Y:S02]  /*3070*/  LOP3.LUT R12, R12, UR4, RZ, 0x3c, !PT ;  /* 0x000000040c0c7c12 */ /* 0x000fe4000f8e3cff */
[----:B-1----:R-:W-:-:S04]  /*3080*/  SHF.L.U32 R4, R9, 0x1f, RZ ;  /* 0x0000001f09047819 */ /* 0x002fc800000006ff */
[----:B------:R-:W1:Y:S02]  /*3090*/  SYNCS.PHASECHK.TRANS64.TRYWAIT P1, [R0+URZ+0xc0], R4 ;  /* 0x0000c004000075a7 */ /* 0x000e6400080211ff */
[----:B-1----:R-:W-:Y:S05]  /*30a0*/  @!P1 BRA `(.L_x_59) ;  /* 0x0000005400e89947 */ /* 0x002fea0003800000 */
.L_x_152:
[----:B-1----:R-:W-:Y:S01]  /*30b0*/  LEA R4, R11, UR45, 0x4 ;  /* 0x0000002d0b047c11 */ /* 0x002fe2000f8e20ff */
[----:B------:R-:W-:Y:S01]  /*30c0*/  VIADD R0, R0, 0xd0 ;  /* 0x000000d000007836 */ /* 0x000fe20000000000 */
[----:B------:R-:W-:Y:S01]  /*30d0*/  SEL R3, R3, RZ, P0 ;  /* 0x000000ff03037207 */ /* 0x000fe20000000000 */
[----:B------:R-:W-:-:S03]  /*30e0*/  VIADD R11, R11, 0x1 ;  /* 0x000000010b0b7836 */ /* 0x000fc60000000000 */
[----:B------:R-:W1:Y:S01]  /*30f0*/  LDS.128 R4, [R4+0x130] ;  /* 0x0001300004047984 */ /* 0x000e620000000c00 */
[----:B------:R-:W-:Y:S02]  /*3100*/  PRMT R0, RZ, 0x654, R0 ;  /* 0x00000654ff007816 */ /* 0x000fe40000000000 */
[C---:B------:R-:W-:Y:S01]  /*3110*/  ISETP.NE.AND P1, PT, R11.reuse, 0x2, PT ;  /* 0x000000020b00780c */ /* 0x040fe20003f25270 */
[----:B------:R-:W-:Y:S01]  /*3120*/  @!PT LDS RZ, [RZ] ;  /* 0x00000000fffff984 */ /* 0x000fe20000000800 */
[----:B------:R-:W-:Y:S01]  /*3130*/  @!PT LDS RZ, [RZ] ;  /* 0x00000000fffff984 */ /* 0x000fe20000000800 */
[----:B------:R-:W-:Y:S01]  /*3140*/  @!PT LDS RZ, [RZ] ;  /* 0x00000000fffff984 */ /* 0x000fe20000000800 */
[----:B------:R-:W-:Y:S01]  /*3150*/  @!PT LDS RZ, [RZ] ;  /* 0x00000000fffff984 */ /* 0x000fe20000000800 */
[----:B------:R2:W-:Y:S06]  /*3160*/  MEMBAR.ALL.CTA ;  /* 0x0000000000007992 */ /* 0x0005ec0000008000 */
[----:B--2---:R-:W2:Y:S01]  /*3170*/  FENCE.VIEW.ASYNC.S ;  /* 0x00000000000073c6 */ /* 0x004ea20000000000 */
[----:B------:R-:W-:Y:S01]  /*3180*/  SEL R11, R11, RZ, P1 ;  /* 0x000000ff0b0b7207 */ /* 0x000fe20000800000 */
[----:B--2---:R2:W-:Y:S01]  /*3190*/  SYNCS.ARRIVE.TRANS64.RED.A1T0 RZ, [R0+URZ], RZ ;  /* 0x000000ff00ff79a7 */ /* 0x0045e200081004ff */
[----:B-1----:R-:W-:-:S02]  /*31a0*/  LOP3.LUT P3, RZ, R6, 0x1, RZ, 0xc0, !PT ;  /* 0x0000000106ff7812 */ /* 0x002fc4000786c0ff */
[----:B------:R-:W-:-:S04]  /*31b0*/  SEL R4, RZ, 0x1, P1 ;  /* 0x00000001ff047807 */ /* 0x000fc80000800000 */
[----:B------:R-:W-:Y:S02]  /*31c0*/  LOP3.LUT R9, R9, R4, RZ, 0x3c, !PT ;  /* 0x0000000409097212 */ /* 0x000fe400078e3cff */
[----:B--2---:R-:W-:-:S04]  /*31d0*/  SEL R0, RZ, 0x1, P0 ;  /* 0x00000001ff007807 */ /* 0x004fc80000000000 */
[----:B------:R-:W-:Y:S01]  /*31e0*/  LOP3.LUT R8, R8, R0, RZ, 0x3c, !PT ;  /* 0x0000000008087212 */ /* 0x000fe200078e3cff */
[----:B------:R-:W-:Y:S06]  /*31f0*/  @P3 BRA `(.L_x_60) ;  /* 0xfffffffc002c3947 */ /* 0x000fec000383ffff */
[----:B------:R-:W-:Y:S01]  /*3200*/  ULEA UR5, UR6, UR45, 0x3 ;  /* 0x0000002d06057291 */ /* 0x000fe2000f8e18ff */
[----:B------:R-:W-:-:S08]  /*3210*/  SHF.L.U32 R2, R12, 0x1f, RZ ;  /* 0x0000001f0c027819 */ /* 0x000fd000000006ff */
[----:B------:R-:W1:Y:S02]  /*3220*/  SYNCS.PHASECHK.TRANS64 P0, [UR5+0xd0], R2 ;  /* 0x0000d002ff0075a7 */ /* 0x000e640008001005 */
[----:B-1----:R-:W-:Y:S05]  /*3230*/  @P0 BRA `(.L_x_61) ;  /* 0x0000000000080947 */ /* 0x002fea0003800000 */
[----:B------:R-:W1:Y:S02]  /*3240*/  SYNCS.PHASECHK.TRANS64.TRYWAIT P0, [UR5+0xd0], R2 ;  /* 0x0000d002ff0075a7 */ /* 0x000e640008001105 */
[----:B-1----:R-:W-:Y:S05]  /*3250*/  @!P0 BRA `(.L_x_62) ;  /* 0x0000005400908947 */ /* 0x002fea0003800000 */
.L_x_61:
[----:B------:R-:W-:-:S04]  /*3260*/  UIADD3 UR4, UPT, UPT, UR6, 0x1, URZ ;  /* 0x0000000106047890 */ /* 0x000fc8000fffe0ff */
[----:B------:R-:W-:-:S04]  /*3270*/  UISETP.NE.AND UP0, UPT, UR4, 0x2, UPT ;  /* 0x000000020400788c */ /* 0x000fc8000bf05270 */
[----:B------:R-:W-:Y:S02]  /*3280*/  USEL UR7, URZ, 0x1, UP0 ;  /* 0x00000001ff077887 */ /* 0x000fe40008000000 */
[----:B------:R-:W-:-:S04]  /*3290*/  USEL UR4, UR4, URZ, UP0 ;  /* 0x000000ff04047287 */ /* 0x000fc80008000000 */
[----:B------:R-:W-:Y:S01]  /*32a0*/  ULEA UR4, UR4, UR45, 0x3 ;  /* 0x0000002d04047291 */ /* 0x000fe2000f8e18ff */
[----:B-1----:R-:W-:-:S04]  /*32b0*/  LOP3.LUT R2, R12, UR7, RZ, 0x3c, !PT ;  /* 0x000000070c027c12 */ /* 0x002fc8000f8e3cff */
[----:B------:R-:W-:-:S04]  /*32c0*/  SHF.L.U32 R0, R2, 0x1f, RZ ;  /* 0x0000001f02007819 */ /* 0x000fc800000006ff */
[----:B------:R-:W1:Y:S02]  /*32d0*/  SYNCS.PHASECHK.TRANS64 P0, [UR4+0xd0], R0 ;  /* 0x0000d000ff0075a7 */ /* 0x000e640008001004 */
[----:B-1-3--:R-:W-:Y:S05]  /*32e0*/  @P0 EXIT ;  /* 0x000000000000094d */ /* 0x00afea0003800000 */
[----:B------:R-:W-:Y:S02]  /*32f0*/  SHF.L.U32 R2, R2, 0x1f, RZ ;  /* 0x0000001f02027819 */ /* 0x000fe400000006ff */
[----:B------:R-:W-:-:S07]  /*3300*/  MOV R0, UR4 ;  /* 0x0000000400007c02 */ /* 0x000fce0008000f00 */
.L_x_63:
[----:B-1----:R1:W2:Y:S02]  /*3310*/  SYNCS.PHASECHK.TRANS64.TRYWAIT P0, [R0+URZ+0xd0], R2 ;  /* 0x0000d002000075a7 */ /* 0x0022a400080011ff */
[----:B--2---:R-:W-:Y:S05]  /*3320*/  @!P0 NANOSLEEP.SYNCS 0x989680 ;  /* 0x009896800000895d */ /* 0x004fea0003900000 */
[----:B------:R-:W2:Y:S02]  /*3330*/  @!P0 SYNCS.PHASECHK.TRANS64 P0, [R0+URZ+0xd0], R2 ;  /* 0x0000d002000085a7 */ /* 0x000ea400080010ff */
[----:B--2---:R-:W-:Y:S05]  /*3340*/  @P0 EXIT ;  /* 0x000000000000094d */ /* 0x004fea0003800000 */
[----:B------:R-:W-:Y:S05]  /*3350*/  BRA `(.L_x_63) ;  /* 0xfffffffc00ec7947 */ /* 0x000fea000383ffff */
.L_x_56:
[----:B------:R-:W-:Y:S05]  /*3360*/  BRA.U UP3, `(.L_x_64) ;  /* 0x0000001503547547 */ /* 0x000fea000b800000 */
[----:B------:R-:W-:Y:S01]  /*3370*/  UMOV UR4, 0x40 ;  /* 0x0000004000047882 */ /* 0x000fe20000000000 */
[----:B------:R-:W-:Y:S01]  /*3380*/  NOP ;  /* 0x0000000000007918 */ /* 0x000fe20000000000 */
[----:B------:R-:W-:Y:S01]  /*3390*/  ULEA UR4, UR45, UR4, 0x18 ;  /* 0x000000042d047291 */ /* 0x000fe2000f8ec0ff */
[----:B------:R-:W-:Y:S02]  /*33a0*/  UMOV UR5, 0x400 ;  /* 0x0000040000057882 */ /* 0x000fe40000000000 */
[----:B------:R-:W-:-:S06]  /*33b0*/  ULEA UR45, UR45, UR5, 0x18 ;  /* 0x000000052d2d7291 */ /* 0x000fcc000f8ec0ff */
[----:B------:R-:W1:Y:S02]  /*33c0*/  LDS.U8 R0, [UR4+0x1c] ;  /* 0x00001c04ff007984 */ /* 0x000e640008000000 */
[----:B-1----:R-:W-:-:S13]  /*33d0*/  ISETP.NE.AND P0, PT, R0, RZ, PT ;  /* 0x000000ff0000720c */ /* 0x002fda0003f05270 */
[----:B------:R-:W-:Y:S05]  /*33e0*/  @P0 BRA `(.L_x_65) ;  /* 0x0000000000580947 */ /* 0x000fea0003800000 */
[----:B------:R-:W-:-:S13]  /*33f0*/  ELECT P0, URZ, PT ;  /* 0x0000000000ff782f */ /* 0x000fda0003800000 */
[----:B------:R-:W-:Y:S05]  /*3400*/  @!P0 BRA `(.L_x_66) ;  /* 0x0000000000608947 */ /* 0x000fea0003800000 */
[----:B------:R-:W-:Y:S01]  /*3410*/  UMOV UR5, 0x10 ;  /* 0x0000001000057882 */ /* 0x000fe20000000000 */
[----:B------:R-:W-:Y:S01]  /*3420*/  HFMA2 R0, -RZ, RZ, 0, 5.9604644775390625e-08 ;  /* 0x00000001ff007431 */ /* 0x000fe200000001ff */
[----:B------:R-:W-:-:S03]  /*3430*/  MOV R2, 0xffff ;  /* 0x0000ffff00027802 */ /* 0x000fc60000000f00 */
[----:B------:R-:W-:Y:S04]  /*3440*/  DEPBAR.LE SB1, 0x36 ;  /* 0x00009d800000791a */ /* 0x000fe80000000000 */
[----:B------:R-:W1:Y:S02]  /*3450*/  UTCATOMSWS.FIND_AND_SET.ALIGN UP0, UR5, UR5 ;  /* 0x00000005000575e3 */ /* 0x000e640008000800 */
[----:B-1----:R-:W-:Y:S01]  /*3460*/  MOV R3, UR5 ;  /* 0x0000000500037c02 */ /* 0x002fe20008000f00 */
[----:B------:R-:W-:Y:S06]  /*3470*/  BRA.U UP0, `(.L_x_67) ;  /* 0x0000000100187547 */ /* 0x000fec000b800000 */
.L_x_68:
[----:B------:R-:W-:Y:S05]  /*3480*/  NANOSLEEP 0x64 ;  /* 0x000000640000795d */ /* 0x000fea0003800000 */
[----:B------:R-:W-:-:S05]  /*3490*/  UMOV UR5, 0x10 ;  /* 0x0000001000057882 */ /* 0x000fca0000000000 */
[----:B------:R-:W-:Y:S04]  /*34a0*/  DEPBAR.LE SB1, 0x36 ;  /* 0x00009d800000791a */ /* 0x000fe80000000000 */
[----:B------:R-:W1:Y:S02]  /*34b0*/  UTCATOMSWS.FIND_AND_SET.ALIGN UP0, UR5, UR5 ;  /* 0x00000005000575e3 */ /* 0x000e640008000800 */
[----:B-1----:R-:W-:Y:S01]  /*34c0*/  MOV R3, UR5 ;  /* 0x0000000500037c02 */ /* 0x002fe20008000f00 */
[----:B------:R-:W-:Y:S05]  /*34d0*/  BRA.U !UP0, `(.L_x_68) ;  /* 0xfffffffd08e87547 */ /* 0x000fea000b83ffff */
.L_x_67:
[-C--:B------:R-:W-:Y:S02]  /*34e0*/  SHF.L.U32 R2, R2, R3.reuse, RZ ;  /* 0x0000000302027219 */ /* 0x080fe400000006ff */
[----:B------:R-:W-:Y:S01]  /*34f0*/  SHF.L.U32 R0, R0, R3, RZ ;  /* 0x0000000300007219 */ /* 0x000fe200000006ff */
[----:B------:R-:W-:Y:S02]  /*3500*/  IMAD.SHL.U32 R3, R3, 0x20, RZ ;  /* 0x0000002003037824 */ /* 0x000fe400078e00ff */
[----:B------:R1:W-:Y:S04]  /*3510*/  ATOMS.OR RZ, [UR4+0x14], R2 ;  /* 0x00001402ffff798c */ /* 0x0003e8000b000004 */
[----:B------:R1:W-:Y:S04]  /*3520*/  ATOMS.OR RZ, [UR4+0x18], R0 ;  /* 0x00001800ffff798c */ /* 0x0003e8000b000004 */
[----:B------:R1:W-:Y:S01]  /*3530*/  STS [UR45+0x150], R3 ;  /* 0x00015003ff007988 */ /* 0x0003e2000800082d */
[----:B------:R-:W-:Y:S05]  /*3540*/  BRA `(.L_x_66) ;  /* 0x0000000000107947 */ /* 0x000fea0003800000 */
.L_x_65:
[----:B------:R-:W-:Y:S02]  /*3550*/  MOV R0, 0xffffffff ;  /* 0xffffffff00007802 */ /* 0x000fe40000000f00 */
[----:B------:R-:W-:-:S03]  /*3560*/  MOV R2, 0x3590 ;  /* 0x0000359000027802 */ /* 0x000fc60000000f00 */
[----:B------:R1:W-:Y:S04]  /*3570*/  STS [UR45+0x150], R0 ;  /* 0x00015000ff007988 */ /* 0x0003e8000800082d */
[----:B-1-3-5:R-:W-:Y:S05]  /*3580*/  CALL.REL.NOINC `($__internal_1_$__cuda_sm10x_tcgen05_guardrail_trap_phase_invalid_during_alloc) ;  /* 0x0000005800387944 */ /* 0x02afea0003c00000 */
.L_x_66:
[----:B------:R-:W-:Y:S05]  /*3590*/  WARPSYNC.ALL ;  /* 0x0000000000007948 */ /* 0x000fea0003800000 */
[----:B------:R-:W2:Y:S01]  /*35a0*/  S2UR UR14, SR_CgaCtaId ;  /* 0x00000000000e79c3 */ /* 0x000ea20000008800 */
[----:B------:R-:W-:Y:S01]  /*35b0*/  UMOV UR4, 0x400 ;  /* 0x0000040000047882 */ /* 0x000fe20000000000 */
[----:B------:R-:W-:-:S06]  /*35c0*/  NOP ;  /* 0x0000000000007918 */ /* 0x000fcc0000000000 */
[----:B------:R-:W-:Y:S08]  /*35d0*/  BAR.ARV 0x6, 0xa0 ;  /* 0x0182800000007b1d */ /* 0x000ff00000002000 */
[----:B------:R-:W4:Y:S01]  /*35e0*/  LDC R8, c[0x0][0x370] ;  /* 0x0000dc00ff087b82 */ /* 0x000f220000000800 */
[----:B------:R-:W-:Y:S01]  /*35f0*/  LOP3.LUT R9, R9, 0xffff, RZ, 0xc0, !PT ;  /* 0x0000ffff09097812 */ /* 0x000fe200078ec0ff */
[----:B------:R-:W-:Y:S01]  /*3600*/  IMAD.MOV.U32 R14, RZ, RZ, 0x1 ;  /* 0x00000001ff0e7424 */ /* 0x000fe200078e00ff */
[----:B------:R-:W-:Y:S01]  /*3610*/  CS2R R12, SRZ ;  /* 0x00000000000c7805 */ /* 0x000fe2000001ff00 */
[----:B------:R-:W-:Y:S01]  /*3620*/  IMAD.MOV.U32 R11, RZ, RZ, RZ ;  /* 0x000000ffff0b7224 */ /* 0x000fe200078e00ff */
[----:B------:R-:W-:Y:S01]  /*3630*/  R2UR UR18, R9 ;  /* 0x00000000091272ca */ /* 0x000fe200000e0000 */
[----:B------:R-:W-:Y:S01]  /*3640*/  UMOV UR29, URZ ;  /* 0x000000ff001d7c82 */ /* 0x000fe20008000000 */
[----:B------:R-:W-:Y:S01]  /*3650*/  UMOV UR28, URZ ;  /* 0x000000ff001c7c82 */ /* 0x000fe20008000000 */
[----:B--2---:R-:W-:Y:S01]  /*3660*/  ULEA UR14, UR14, UR4, 0x18 ;  /* 0x000000040e0e7291 */ /* 0x004fe2000f8ec0ff */
[----:B------:R-:W2:Y:S03]  /*3670*/  LDCU UR4, c[0x0][0x38c] ;  /* 0x00007180ff0477ac */ /* 0x000ea60008000800 */
[----:B------:R-:W-:-:S02]  /*3680*/  UIADD3 UR20, UPT, UPT, UR14, 0x6400, URZ ;  /* 0x000064000e147890 */ /* 0x000fc4000fffe0ff */
[----:B------:R-:W-:-:S03]  /*3690*/  UIADD3 UR21, UPT, UPT, UR14, 0x26400, URZ ;  /* 0x000264000e157890 */ /* 0x000fc6000fffe0ff */
[----:B-1----:R-:W1:Y:S01]  /*36a0*/  LDS R0, [UR14+0x150] ;  /* 0x0001500eff007984 */ /* 0x002e620008000800 */
[----:B------:R-:W-:Y:S02]  /*36b0*/  UIADD3 UR22, UPT, UPT, UR14, 0x36400, URZ ;  /* 0x000364000e167890 */ /* 0x000fe4000fffe0ff */
[----:B------:R-:W-:Y:S02]  /*36c0*/  UIADD3 UR23, UPT, UPT, UR14, 0x37400, URZ ;  /* 0x000374000e177890 */ /* 0x000fe4000fffe0ff */
[----:B------:R-:W-:Y:S02]  /*36d0*/  USHF.R.U32.HI UR20, URZ, 0x4, UR20 ;  /* 0x00000004ff147899 */ /* 0x000fe40008011614 */
[----:B------:R-:W-:Y:S02]  /*36e0*/  USHF.R.U32.HI UR21, URZ, 0x4, UR21 ;  /* 0x00000004ff157899 */ /* 0x000fe40008011615 */
[----:B------:R-:W-:Y:S02]  /*36f0*/  USHF.R.U32.HI UR22, URZ, 0x4, UR22 ;  /* 0x00000004ff167899 */ /* 0x000fe40008011616 */
[----:B--2---:R-:W-:-:S02]  /*3700*/  UIADD3 UR4, UPT, UPT, UR4, 0x7f, URZ ;  /* 0x0000007f04047890 */ /* 0x004fc4000fffe0ff */
[----:B------:R-:W-:Y:S02]  /*3710*/  USHF.R.U32.HI UR23, URZ, 0x4, UR23 ;  /* 0x00000004ff177899 */ /* 0x000fe40008011617 */
[----:B------:R-:W-:Y:S02]  /*3720*/  USHF.R.S32.HI UR13, URZ, 0x1f, UR4 ;  /* 0x0000001fff0d7899 */ /* 0x000fe40008011404 */
[----:B------:R-:W-:Y:S02]  /*3730*/  ULOP3.LUT UR20, UR20, 0x3fff, URZ, 0xc0, !UPT ;  /* 0x00003fff14147892 */ /* 0x000fe4000f8ec0ff */
[----:B------:R-:W-:Y:S02]  /*3740*/  ULEA.HI UR13, UR13, UR4, URZ, 0x7 ;  /* 0x000000040d0d7291 */ /* 0x000fe4000f8f38ff */
[----:B------:R-:W-:Y:S02]  /*3750*/  ULOP3.LUT UR21, UR21, 0x3fff, URZ, 0xc0, !UPT ;  /* 0x00003fff15157892 */ /* 0x000fe4000f8ec0ff */
[----:B------:R-:W-:-:S02]  /*3760*/  USHF.R.S32.HI UR13, URZ, 0x7, UR13 ;  /* 0x00000007ff0d7899 */ /* 0x000fc4000801140d */
[----:B------:R-:W-:Y:S02]  /*3770*/  ULOP3.LUT UR22, UR22, 0x3fff, URZ, 0xc0, !UPT ;  /* 0x00003fff16167892 */ /* 0x000fe4000f8ec0ff */
[----:B------:R-:W-:Y:S02]  /*3780*/  UISETP.LT.AND UP0, UPT, UR13, 0x1, UPT ;  /* 0x000000010d00788c */ /* 0x000fe4000bf01270 */
[----:B------:R-:W-:Y:S02]  /*3790*/  ULOP3.LUT UR23, UR23, 0x3fff, URZ, 0xc0, !UPT ;  /* 0x00003fff17177892 */ /* 0x000fe4000f8ec0ff */
[----:B------:R-:W-:Y:S02]  /*37a0*/  USEL UR19, UR13, 0x1, !UP0 ;  /* 0x000000010d137887 */ /* 0x000fe4000c000000 */
[----:B------:R-:W-:Y:S02]  /*37b0*/  ULOP3.LUT UR20, UR20, 0x10000, URZ, 0xfc, !UPT ;  /* 0x0001000014147892 */ /* 0x000fe4000f8efcff */
[----:B------:R-:W-:-:S02]  /*37c0*/  ULOP3.LUT UR21, UR21, 0x10000, URZ, 0xfc, !UPT ;  /* 0x0001000015157892 */ /* 0x000fc4000f8efcff */
[----:B------:R-:W-:Y:S02]  /*37d0*/  ULOP3.LUT UR22, UR22, 0x10000, URZ, 0xfc, !UPT ;  /* 0x0001000016167892 */ /* 0x000fe4000f8efcff */
[----:B------:R-:W-:Y:S01]  /*37e0*/  ULOP3.LUT UR23, UR23, 0x10000, URZ, 0xfc, !UPT ;  /* 0x0001000017177892 */ /* 0x000fe2000f8efcff */
[----:B-1----:R-:W-:Y:S01]  /*37f0*/  R2UR UR34, R0 ;  /* 0x00000000002272ca */ /* 0x002fe200000e0000 */
[----:B------:R-:W-:Y:S01]  /*3800*/  UIADD3 UR19, UPT, UPT, -UR19, URZ, URZ ;  /* 0x000000ff13137290 */ /* 0x000fe2000fffe1ff */
[----:B------:R-:W1:Y:S11]  /*3810*/  LDC R0, c[0x0][0x374] ;  /* 0x0000dd00ff007b82 */ /* 0x000e760000000800 */
[----:B------:R-:W-:Y:S01]  /*3820*/  IMAD.U32 R2, RZ, RZ, UR34 ;  /* 0x00000022ff027e24 */ /* 0x000fe2000f8e00ff */
[----:B------:R-:W-:-:S02]  /*3830*/  UIADD3 UR10, UPT, UPT, UR34, 0x80, URZ ;  /* 0x00000080220a7890 */ /* 0x000fc4000fffe0ff */
[----:B------:R-:W-:Y:S01]  /*3840*/  UIADD3 UR8, UPT, UPT, UR34, 0x40000080, URZ ;  /* 0x4000008022087890 */ /* 0x000fe2000fffe0ff */
[----:B------:R-:W-:Y:S01]  /*3850*/  VIADD R2, R2, 0x84 ;  /* 0x0000008402027836 */ /* 0x000fe20000000000 */
[----:B------:R-:W-:Y:S02]  /*3860*/  UIADD3 UR6, UPT, UPT, UR34, -0x7fffff80, URZ ;  /* 0x8000008022067890 */ /* 0x000fe4000fffe0ff */
[----:B------:R-:W-:Y:S02]  /*3870*/  UIADD3 UR4, UPT, UPT, UR34, -0x3fffff80, URZ ;  /* 0xc000008022047890 */ /* 0x000fe4000fffe0ff */
[----:B------:R-:W-:Y:S01]  /*3880*/  R2UR UR12, R2 ;  /* 0x00000000020c72ca */ /* 0x000fe200000e0000 */
[----:B------:R-:W-:Y:S02]  /*3890*/  USHF.R.U32.HI UR33, URZ, 0x11, UR10 ;  /* 0x00000011ff217899 */ /* 0x000fe4000801160a */
[----:B------:R-:W-:Y:S02]  /*38a0*/  USHF.R.U32.HI UR32, URZ, 0x11, UR8 ;  /* 0x00000011ff207899 */ /* 0x000fe40008011608 */
[----:B------:R-:W-:-:S02]  /*38b0*/  USHF.R.U32.HI UR31, URZ, 0x11, UR6 ;  /* 0x00000011ff1f7899 */ /* 0x000fc40008011606 */
[----:B------:R-:W-:Y:S02]  /*38c0*/  USHF.R.U32.HI UR30, URZ, 0x11, UR4 ;  /* 0x00000011ff1e7899 */ /* 0x000fe40008011604 */
[----:B------:R-:W-:Y:S02]  /*38d0*/  ULOP3.LUT UR33, UR33, 0x6000, URZ, 0xc0, !UPT ;  /* 0x0000600021217892 */ /* 0x000fe4000f8ec0ff */
[----:B------:R-:W-:Y:S02]  /*38e0*/  ULOP3.LUT UR32, UR32, 0x6000, URZ, 0xc0, !UPT ;  /* 0x0000600020207892 */ /* 0x000fe4000f8ec0ff */
[----:B------:R-:W-:Y:S02]  /*38f0*/  ULOP3.LUT UR31, UR31, 0x6000, URZ, 0xc0, !UPT ;  /* 0x000060001f1f7892 */ /* 0x000fe4000f8ec0ff */
[----:B------:R-:W-:Y:S02]  /*3900*/  ULOP3.LUT UR30, UR30, 0x6000, URZ, 0xc0, !UPT ;  /* 0x000060001e1e7892 */ /* 0x000fe4000f8ec0ff */
[----:B------:R-:W-:-:S02]  /*3910*/  ULOP3.LUT UR33, UR33, 0x890, URZ, 0xfc, !UPT ;  /* 0x0000089021217892 */ /* 0x000fc4000f8efcff */
[----:B------:R-:W-:Y:S02]  /*3920*/  ULOP3.LUT UR32, UR32, 0x890, URZ, 0xfc, !UPT ;  /* 0x0000089020207892 */ /* 0x000fe4000f8efcff */
[----:B------:R-:W-:Y:S02]  /*3930*/  ULOP3.LUT UR31, UR31, 0x890, URZ, 0xfc, !UPT ;  /* 0x000008901f1f7892 */ /* 0x000fe4000f8efcff */
[----:B----4-:R-:W-:-:S12]  /*3940*/  ULOP3.LUT UR30, UR30, 0x890, URZ, 0xfc, !UPT ;  /* 0x000008901e1e7892 */ /* 0x010fd8000f8efcff */
.L_x_77:
[C---:B------:R-:W-:Y:S02]  /*3950*/  LEA R2, R13.reuse, UR14, 0x3 ;  /* 0x0000000e0d027c11 */ /* 0x040fe4000f8e18ff */
[----:B------:R-:W-:Y:S02]  /*3960*/  SHF.L.U32 R3, R12, 0x1f, RZ ;  /* 0x0000001f0c037819 */ /* 0x000fe400000006ff */
[----:B------:R-:W-:Y:S02]  /*3970*/  LEA R4, R13, UR14, 0x4 ;  /* 0x0000000e0d047c11 */ /* 0x000fe4000f8e20ff */
[----:B--2---:R-:W2:Y:S02]  /*3980*/  SYNCS.PHASECHK.TRANS64.TRYWAIT P0, [R2+URZ+0xc0], R3 ;  /* 0x0000c003020075a7 */ /* 0x004ea400080011ff */
[----:B--2-4-:R-:W-:Y:S05]  /*3990*/  @!P0 BRA `(.L_x_69) ;  /* 0x0000004c00d88947 */ /* 0x014fea0003800000 */
.L_x_154:
[----:B------:R-:W4:Y:S01]  /*39a0*/  LDS.128 R4, [R4+0x130] ;  /* 0x0001300004047984 */ /* 0x000f220000000c00 */
[----:B---3--:R-:W-:Y:S01]  /*39b0*/  ISETP.GE.AND P0, PT, R40, 0x1, PT ;  /* 0x000000012800780c */ /* 0x008fe20003f06270 */
[----:B--2---:R-:W-:Y:S01]  /*39c0*/  VIADD R2, R2, 0xd0 ;  /* 0x000000d002027836 */ /* 0x004fe20000000000 */
[----:B------:R-:W-:Y:S01]  /*39d0*/  @!PT LDS RZ, [RZ] ;  /* 0x00000000fffff984 */ /* 0x000fe20000000800 */
[----:B------:R-:W-:Y:S01]  /*39e0*/  @!PT LDS RZ, [RZ] ;  /* 0x00000000fffff984 */ /* 0x000fe20000000800 */
[----:B------:R-:W-:Y:S01]  /*39f0*/  @!PT LDS RZ, [RZ] ;  /* 0x00000000fffff984 */ /* 0x000fe20000000800 */
[----:B------:R-:W-:Y:S01]  /*3a00*/  @!PT LDS RZ, [RZ] ;  /* 0x00000000fffff984 */ /* 0x000fe20000000800 */
[----:B------:R2:W-:Y:S06]  /*3a10*/  MEMBAR.ALL.CTA ;  /* 0x0000000000007992 */ /* 0x0005ec0000008000 */
[----:B--2---:R-:W2:Y:S01]  /*3a20*/  FENCE.VIEW.ASYNC.S ;  /* 0x00000000000073c6 */ /* 0x004ea20000000000 */
[----:B------:R-:W-:-:S04]  /*3a30*/  PRMT R2, RZ, 0x654, R2 ;  /* 0x00000654ff027816 */ /* 0x000fc80000000002 */
[----:B--2---:R2:W-:Y:S01]  /*3a40*/  SYNCS.ARRIVE.TRANS64.RED.A1T0 RZ, [R2+URZ], RZ ;  /* 0x000000ff02ff79a7 */ /* 0x0045e200081004ff */
[----:B----4-:R-:W-:-:S13]  /*3a50*/  LOP3.LUT P3, RZ, R6, 0x1, RZ, 0xc0, !PT ;  /* 0x0000000106ff7812 */ /* 0x010fda000786c0ff */
[----:B------:R-:W-:Y:S02]  /*3a60*/  @P3 MOV R10, R4 ;  /* 0x00000004000a3202 */ /* 0x000fe40000000f00 */
[----:B------:R-:W-:Y:S01]  /*3a70*/  @P3 LOP3.LUT R9, R5, 0xffff, RZ, 0xc0, !PT ;  /* 0x0000ffff05093812 */ /* 0x000fe200078ec0ff */
[----:B--2---:R-:W-:Y:S06]  /*3a80*/  @!P0 BRA `(.L_x_70) ;  /* 0x0000000000b88947 */ /* 0x004fec0003800000 */
[----:B------:R-:W1:Y:S01]  /*3a90*/  LDC.64 R4, c[0x0][0xf18] ;  /* 0x0003c600ff047b82 */ /* 0x000e620000000a00 */
[----:B------:R-:W-:-:S07]  /*3aa0*/  ISETP.NE.AND P0, PT, R40, 0x1, PT ;  /* 0x000000012800780c */ /* 0x000fce0003f05270 */
[----:B------:R-:W2:Y:S08]  /*3ab0*/  LDC.64 R6, c[0x0][0xf10] ;  /* 0x0003c400ff067b82 */ /* 0x000eb00000000a00 */
[----:B------:R-:W3:Y:S08]  /*3ac0*/  LDC R15, c[0x0][0xf20] ;  /* 0x0003c800ff0f7b82 */ /* 0x000ef00000000800 */
[----:B------:R-:W4:Y:S01]  /*3ad0*/  LDC R16, c[0x0][0xf0c] ;  /* 0x0003c300ff107b82 */ /* 0x000f220000000800 */
[----:B-1----:R-:W-:Y:S01]  /*3ae0*/  IMAD.HI.U32 R18, R0, R5, RZ ;  /* 0x0000000500127227 */ /* 0x002fe200078e00ff */
[----:B------:R-:W-:-:S03]  /*3af0*/  ISETP.NE.AND P1, PT, R4, 0x1, PT ;  /* 0x000000010400780c */ /* 0x000fc60003f25270 */
[----:B------:R-:W-:-:S03]  /*3b00*/  IMAD.HI.U32 R5, R9, R5, RZ ;  /* 0x0000000509057227 */ /* 0x000fc600078e00ff */
[----:B------:R-:W1:Y:S01]  /*3b10*/  LDC.64 R2, c[0x0][0xf28] ;  /* 0x0003ca00ff027b82 */ /* 0x000e620000000a00 */
[----:B--2---:R-:W-:-:S04]  /*3b20*/  IMAD.HI.U32 R19, R8, R6, RZ ;  /* 0x0000000608137227 */ /* 0x004fc800078e00ff */
[----:B------:R-:W-:Y:S01]  /*3b30*/  IMAD.HI.U32 R20, R10, R6, RZ ;  /* 0x000000060a147227 */ /* 0x000fe200078e00ff */
[----:B------:R-:W-:Y:S02]  /*3b40*/  SHF.R.U32.HI R19, RZ, R7, R19 ;  /* 0x00000007ff137219 */ /* 0x000fe40000011613 */
[-C--:B---3--:R-:W-:Y:S02]  /*3b50*/  SHF.R.U32.HI R18, RZ, R15.reuse, R18 ;  /* 0x0000000fff127219 */ /* 0x088fe40000011612 */
[----:B------:R-:W-:Y:S02]  /*3b60*/  SHF.R.U32.HI R5, RZ, R15, R5 ;  /* 0x0000000fff057219 */ /* 0x000fe40000011605 */
[----:B------:R-:W-:Y:S02]  /*3b70*/  SEL R18, R0, R18, !P1 ;  /* 0x0000001200127207 */ /* 0x000fe40004800000 */
[----:B------:R-:W-:Y:S02]  /*3b80*/  SHF.R.U32.HI R20, RZ, R7, R20 ;  /* 0x00000007ff147219 */ /* 0x000fe40000011614 */
[----:B----4-:R-:W-:-:S02]  /*3b90*/  ISETP.NE.AND P2, PT, R16, 0x1, PT ;  /* 0x000000011000780c */ /* 0x010fc40003f45270 */
[----:B------:R-:W-:Y:S02]  /*3ba0*/  SEL R5, R9, R5, !P1 ;  /* 0x0000000509057207 */ /* 0x000fe40004800000 */
[----:B------:R-:W-:Y:S02]  /*3bb0*/  SEL R19, R8, R19, !P2 ;  /* 0x0000001308137207 */ /* 0x000fe40005000000 */
[----:B------:R-:W-:Y:S01]  /*3bc0*/  SEL R20, R10, R20, !P2 ;  /* 0x000000140a147207 */ /* 0x000fe20005000000 */
[----:B-1----:R-:W-:-:S04]  /*3bd0*/  IMAD.HI.U32 R17, R18, R2, RZ ;  /* 0x0000000212117227 */ /* 0x002fc800078e00ff */
        /* <DEDUP_REMOVED lines=25> */
.L_x_70:
[----:B------:R-:W2:Y:S02]  /*3d70*/  LDCU UR5, c[0x0][0xf30] ;  /* 0x0001e600ff0577ac */ /* 0x000ea40008000800 */
[----:B--2---:R-:W-:-:S09]  /*3d80*/  UISETP.NE.AND UP0, UPT, UR5, 0x1, UPT ;  /* 0x000000010500788c */ /* 0x004fd2000bf05270 */
[----:B------:R-:W-:Y:S05]  /*3d90*/  BRA.U UP0, `(.L_x_71) ;  /* 0x0000000100387547 */ /* 0x000fea000b800000 */
[----:B------:R-:W2:Y:S08]  /*3da0*/  LDC.64 R4, c[0x0][0xf10] ;  /* 0x0003c400ff047b82 */ /* 0x000eb00000000a00 */
[----:B------:R-:W3:Y:S08]  /*3db0*/  LDC.64 R2, c[0x0][0xf18] ;  /* 0x0003c600ff027b82 */ /* 0x000ef00000000a00 */
[----:B------:R-:W4:Y:S08]  /*3dc0*/  LDC R7, c[0x0][0xf0c] ;  /* 0x0003c300ff077b82 */ /* 0x000f300000000800 */
[----:B------:R-:W1:Y:S01]  /*3dd0*/  LDC R6, c[0x0][0xf20] ;  /* 0x0003c800ff067b82 */ /* 0x000e620000000800 */
[----:B--2---:R-:W-:-:S05]  /*3de0*/  IMAD.HI.U32 R4, R10, R4, RZ ;  /* 0x000000040a047227 */ /* 0x004fca00078e00ff */
[----:B------:R-:W-:Y:S01]  /*3df0*/  SHF.R.U32.HI R4, RZ, R5, R4 ;  /* 0x00000005ff047219 */ /* 0x000fe20000011604 */
[----:B---3--:R-:W-:Y:S01]  /*3e00*/  IMAD.HI.U32 R3, R9, R3, RZ ;  /* 0x0000000309037227 */ /* 0x008fe200078e00ff */
[----:B------:R-:W-:Y:S02]  /*3e10*/  ISETP.NE.AND P0, PT, R2, 0x1, PT ;  /* 0x000000010200780c */ /* 0x000fe40003f05270 */
[----:B----4-:R-:W-:-:S04]  /*3e20*/  ISETP.NE.AND P1, PT, R7, 0x1, PT ;  /* 0x000000010700780c */ /* 0x010fc80003f25270 */
[----:B------:R-:W-:Y:S02]  /*3e30*/  SEL R4, R10, R4, !P1 ;  /* 0x000000040a047207 */ /* 0x000fe40004800000 */
[----:B-1----:R-:W-:-:S04]  /*3e40*/  SHF.R.U32.HI R3, RZ, R6, R3 ;  /* 0x00000006ff037219 */ /* 0x002fc80000011603 */
[----:B------:R-:W-:-:S05]  /*3e50*/  SEL R3, R9, R3, !P0 ;  /* 0x0000000309037207 */ /* 0x000fca0004000000 */
[----:B------:R-:W-:-:S04]  /*3e60*/  IMAD.IADD R3, R4, 0x1, -R3 ;  /* 0x0000000104037824 */ /* 0x000fc800078e0a03 */
[----:B------:R-:W-:-:S07]  /*3e70*/  IMAD R9, R3, R2, R9 ;  /* 0x0000000203097224 */ /* 0x000fce00078e0209 */
.L_x_71:
[----:B------:R-:W2:Y:S01]  /*3e80*/  LDCU UR5, c[0x0][0x38c] ;  /* 0x00007180ff0577ac */ /* 0x000ea20008000800 */
[----:B------:R-:W-:Y:S02]  /*3e90*/  PLOP3.LUT P1, PT, PT, PT, PT, 0x80, 0x8 ;  /* 0x000000000008781c */ /* 0x000fe40003f2f070 */
[----:B------:R-:W-:Y:S01]  /*3ea0*/  SHF.L.U32 R2, R14, 0x1f, RZ ;  /* 0x0000001f0e027819 */ /* 0x000fe200000006ff */
[----:B------:R-:W-:Y:S02]  /*3eb0*/  ULEA UR16, UR29, UR14, 0x3 ;  /* 0x0000000e1d107291 */ /* 0x000fe4000f8e18ff */
[----:B------:R-:W-:Y:S02]  /*3ec0*/  ULEA UR17, UR29, UR34, 0x6 ;  /* 0x000000221d117291 */ /* 0x000fe4000f8e30ff */
[----:B--2---:R-:W-:-:S06]  /*3ed0*/  UISETP.GE.AND UP0, UPT, UR5, 0x1, UPT ;  /* 0x000000010500788c */ /* 0x004fcc000bf06270 */
[----:B------:R-:W-:-:S05]  /*3ee0*/  PLOP3.LUT P0, PT, PT, PT, UP0, 0x80, 0x8 ;  /* 0x000000000008781c */ /* 0x000fca0003f0f008 */
[----:B------:R-:W-:-:S08]  /*3ef0*/  @UP0 ULEA UR5, UR28, UR14, 0x3 ;  /* 0x0000000e1c050291 */ /* 0x000fd0000f8e18ff */
[----:B------:R-:W-:-:S04]  /*3f00*/  @P0 SHF.L.U32 R3, R11, 0x1f, RZ ;  /* 0x0000001f0b030819 */ /* 0x000fc800000006ff */
[----:B------:R2:W3:Y:S01]  /*3f10*/  @P0 SYNCS.PHASECHK.TRANS64.TRYWAIT P1, [UR5], R3 ;  /* 0x00000003ff0005a7 */ /* 0x0004e20008021105 */
[----:B------:R-:W4:Y:S01]  /*3f20*/  SYNCS.PHASECHK.TRANS64.TRYWAIT P0, [UR16+0xf0], R2 ;  /* 0x0000f002ff0075a7 */ /* 0x000f220008001110 */
[----:B--2---:R-:W-:-:S04]  /*3f30*/  LEA.HI R3, R24, R24, RZ, 0x1 ;  /* 0x0000001818037211 */ /* 0x004fc800078f08ff */
[----:B------:R-:W-:-:S05]  /*3f40*/  LOP3.LUT R3, R3, 0x7ffffffe, RZ, 0xc0, !PT ;  /* 0x7ffffffe03037812 */ /* 0x000fca00078ec0ff */
[----:B------:R-:W-:-:S05]  /*3f50*/  IMAD.IADD R3, R24, 0x1, -R3 ;  /* 0x0000000118037824 */ /* 0x000fca00078e0a03 */
[----:B------:R-:W-:-:S13]  /*3f60*/  R2UR UR11, R3 ;  /* 0x00000000030b72ca */ /* 0x000fda00000e0000 */
[----:B------:R-:W-:Y:S01]  /*3f70*/  ULEA UR11, UR11, UR12, 0x1 ;  /* 0x0000000c0b0b7291 */ /* 0x000fe2000f8e08ff */
[----:B---34-:R-:W-:Y:S11]  /*3f80*/  @!P0 BRA `(.L_x_72) ;  /* 0x0000004800708947 */ /* 0x018ff60003800000 */
.L_x_156:
[----:B------:R-:W-:Y:S01]  /*3f90*/  IADD3 R13, PT, PT, R13, 0x1, RZ ;  /* 0x000000010d0d7810 */ /* 0x000fe20007ffe0ff */
[----:B------:R-:W-:Y:S06]  /*3fa0*/  BRA.U !UP0, `(.L_x_73) ;  /* 0x0000000508287547 */ /* 0x000fec000b800000 */
[----:B------:R-:W-:Y:S02]  /*3fb0*/  UIADD3 UR9, UPT, UPT, UR11, 0x40000000, URZ ;  /* 0x400000000b097890 */ /* 0x000fe4000fffe0ff */
[----:B------:R-:W-:Y:S02]  /*3fc0*/  ULOP3.LUT UR7, UR11, 0x80000000, URZ, 0x3c, !UPT ;  /* 0x800000000b077892 */ /* 0x000fe4000f8e3cff */
[----:B------:R-:W-:Y:S02]  /*3fd0*/  UIADD3 UR5, UPT, UPT, UR11, -0x40000000, URZ ;  /* 0xc00000000b057890 */ /* 0x000fe4000fffe0ff */
        /* <DEDUP_REMOVED lines=8> */
[----:B------:R-:W-:-:S02]  /*4060*/  UPRMT UR43, UR42, 0x5410, UR33 ;  /* 0x000054102a2b7896 */ /* 0x000fc40008000021 */
[----:B------:R-:W-:Y:S02]  /*4070*/  UPRMT UR41, UR40, 0x5410, UR32 ;  /* 0x0000541028297896 */ /* 0x000fe40008000020 */
[----:B------:R-:W-:Y:S02]  /*4080*/  UPRMT UR39, UR38, 0x5410, UR31 ;  /* 0x0000541026277896 */ /* 0x000fe4000800001f */
[----:B------:R-:W-:Y:S01]  /*4090*/  UPRMT UR37, UR36, 0x5410, UR30 ;  /* 0x0000541024257896 */ /* 0x000fe2000800001e */
[----:B------:R-:W-:Y:S01]  /*40a0*/  UMOV UR27, URZ ;  /* 0x000000ff001b7c82 */ /* 0x000fe20008000000 */
[----:B------:R-:W-:Y:S01]  /*40b0*/  UMOV UR26, UR19 ;  /* 0x00000013001a7c82 */ /* 0x000fe20008000000 */
[----:B------:R-:W-:Y:S01]  /*40c0*/  UMOV UR25, UR13 ;  /* 0x0000000d00197c82 */ /* 0x000fe20008000000 */
[----:B------:R-:W-:Y:S01]  /*40d0*/  UMOV UR24, UR28 ;  /* 0x0000001c00187c82 */ /* 0x000fe20008000000 */
[----:B------:R-:W-:Y:S01]  /*40e0*/  UMOV UR42, URZ ;  /* 0x000000ff002a7c82 */ /* 0x000fe20008000000 */
[----:B------:R-:W-:Y:S01]  /*40f0*/  UMOV UR40, URZ ;  /* 0x000000ff00287c82 */ /* 0x000fe20008000000 */
[----:B------:R-:W-:Y:S01]  /*4100*/  UMOV UR38, URZ ;  /* 0x000000ff00267c82 */ /* 0x000fe20008000000 */
[----:B------:R-:W-:-:S05]  /*4110*/  UMOV UR36, URZ ;  /* 0x000000ff00247c82 */ /* 0x000fca0008000000 */
.L_x_76:
[----:B------:R-:W-:Y:S02]  /*4120*/  UIADD3 UR26, UPT, UPT, UR26, 0x1, URZ ;  /* 0x000000011a1a7890 */ /* 0x000fe4000fffe0ff */
[----:B---3--:R-:W-:Y:S02]  /*4130*/  ULEA UR15, UR24, UR14, 0x3 ;  /* 0x0000000e180f7291 */ /* 0x008fe4000f8e18ff */
[----:B------:R-:W-:Y:S01]  /*4140*/  UISETP.NE.AND UP0, UPT, UR26, URZ, UPT ;  /* 0x000000ff1a00728c */ /* 0x000fe2000bf05270 */
[----:B----4-:R-:W-:Y:S10]  /*4150*/  @P1 BRA `(.L_x_74) ;  /* 0x00000000000c1947 */ /* 0x010ff40003800000 */
[----:B--2---:R-:W-:Y:S04]  /*4160*/  SHF.L.U32 R3, R11, 0x1f, RZ ;  /* 0x0000001f0b037819 */ /* 0x004fe800000006ff */
[----:B------:R-:W2:Y:S02]  /*4170*/  SYNCS.PHASECHK.TRANS64.TRYWAIT P0, [UR15], R3 ;  /* 0x00000003ff0075a7 */ /* 0x000ea4000800110f */
[----:B--2---:R-:W-:Y:S05]  /*4180*/  @!P0 BRA `(.L_x_75) ;  /* 0x0000004800088947 */ /* 0x004fea0003800000 */
.L_x_74:
[----:B------:R-:W-:Y:S01]  /*4190*/  UISETP.NE.AND UP1, UPT, UR25, 0x1, UPT ;  /* 0x000000011900788c */ /* 0x000fe2000bf25270 */
[----:B------:R-:W-:Y:S01]  /*41a0*/  PLOP3.LUT P1, PT, PT, PT, PT, 0x80, 0x8 ;  /* 0x000000000008781c */ /* 0x000fe20003f2f070 */
[----:B------:R-:W-:Y:S02]  /*41b0*/  UIADD3 UR28, UPT, UPT, UR24, 0x1, URZ ;  /* 0x00000001181c7890 */ /* 0x000fe4000fffe0ff */
[----:B------:R-:W-:Y:S02]  /*41c0*/  ULEA UR46, UR24, UR21, 0x9 ;  /* 0x00000015182e7291 */ /* 0x000fe4000f8e48ff */
[----:B------:R-:W-:Y:S01]  /*41d0*/  UISETP.NE.AND UP2, UPT, UR28, 0x8, UPT ;  /* 0x000000081c00788c */ /* 0x000fe2000bf45270 */
[----:B------:R-:W-:Y:S01]  /*41e0*/  PLOP3.LUT P0, PT, PT, PT, UP1, 0x80, 0x8 ;  /* 0x000000000008781c */ /* 0x000fe20003f0f018 */
[----:B------:R-:W-:Y:S02]  /*41f0*/  ULEA UR48, UR24, UR22, 0x5 ;  /* 0x0000001618307291 */ /* 0x000fe4000f8e28ff */
[----:B------:R-:W-:Y:S02]  /*4200*/  USEL UR44, URZ, 0x1, UP2 ;  /* 0x00000001ff2c7887 */ /* 0x000fe40009000000 */
[----:B------:R-:W-:Y:S02]  /*4210*/  USEL UR28, UR28, URZ, UP2 ;  /* 0x000000ff1c1c7287 */ /* 0x000fe40009000000 */
[----:B------:R-:W-:Y:S02]  /*4220*/  ULEA UR50, UR24, UR23, 0x5 ;  /* 0x0000001718327291 */ /* 0x000fe4000f8e28ff */
[----:B------:R-:W-:Y:S01]  /*4230*/  @UP1 ULEA UR35, UR28, UR14, 0x3 ;  /* 0x0000000e1c231291 */ /* 0x000fe2000f8e18ff */
[----:B------:R-:W-:Y:S01]  /*4240*/  LOP3.LUT R11, R11, UR44, RZ, 0x3c, !PT ;  /* 0x0000002c0b0b7c12 */ /* 0x000fe2000f8e3cff */
[----:B------:R-:W-:Y:S02]  /*4250*/  ULEA UR44, UR24, UR20, 0xa ;  /* 0x00000014182c7291 */ /* 0x000fe4000f8e50ff */
[----:B------:R-:W-:Y:S01]  /*4260*/  UISETP.NE.U32.AND UP1, UPT, UR27, URZ, UPT ;  /* 0x000000ff1b00728c */ /* 0x000fe2000bf25070 */
[----:B--2---:R-:W-:Y:S01]  /*4270*/  @P0 SHF.L.U32 R2, R11, 0x1f, RZ ;  /* 0x0000001f0b020819 */ /* 0x004fe200000006ff */
[----:B------:R-:W-:Y:S02]  /*4280*/  UIADD3 UR62, UPT, UPT, UR46, 0x2, URZ ;  /* 0x000000022e3e7890 */ /* 0x000fe4000fffe0ff */
[----:B------:R-:W-:Y:S01]  /*4290*/  UIADD3 UR60, UPT, UPT, UR44, 0x2, URZ ;  /* 0x000000022c3c7890 */ /* 0x000fe2000fffe0ff */
[----:B------:R3:W4:Y:S01]  /*42a0*/  @P0 SYNCS.PHASECHK.TRANS64.TRYWAIT P1, [UR35], R2 ;  /* 0x00000002ff0005a7 */ /* 0x0007220008021123 */
[----:B------:R-:W-:Y:S02]  /*42b0*/  UIADD3 UR58, UPT, UPT, UR46, 0x4, URZ ;  /* 0x000000042e3a7890 */ /* 0x000fe4000fffe0ff */
[----:B------:R-:W-:Y:S02]  /*42c0*/  UIADD3 UR56, UPT, UPT, UR44, 0x4, URZ ;  /* 0x000000042c387890 */ /* 0x000fe4000fffe0ff */
[----:B------:R-:W-:Y:S02]  /*42d0*/  UIADD3 UR54, UPT, UPT, UR46, 0x6, URZ ;  /* 0x000000062e367890 */ /* 0x000fe4000fffe0ff */
[----:B------:R-:W-:Y:S02]  /*42e0*/  UIADD3 UR52, UPT, UPT, UR44, 0x6, URZ ;  /* 0x000000062c347890 */ /* 0x000fe4000fffe0ff */
[----:B------:R-:W-:Y:S02]  /*42f0*/  UIADD3 UR15, UPT, UPT, UR15, 0x40, URZ ;  /* 0x000000400f0f7890 */ /* 0x000fe4000fffe0ff */
[----:B------:R-:W-:Y:S01]  /*4300*/  UIADD3 UR25, UPT, UPT, UR25, -0x1, URZ ;  /* 0xffffffff19197890 */ /* 0x000fe2000fffe0ff */
[----:B------:R-:W-:Y:S01]  /*4310*/  UMOV UR49, 0x4008 ;  /* 0x0000400800317882 */ /* 0x000fe20000000000 */
[----:B------:R-:W-:Y:S01]  /*4320*/  UMOV UR51, 0x4008 ;  /* 0x0000400800337882 */ /* 0x000fe20000000000 */
[----:B------:R3:W-:Y:S01]  /*4330*/  UTCCP.T.S.4x32dp128bit tmem[UR34+0x80], gdesc[UR48] ;  /* 0x00008030220079e7 */ /* 0x0007e20009100000 */
[----:B------:R3:W-:Y:S01]  /*4340*/  UTCCP.T.S.4x32dp128bit tmem[UR34+0x84], gdesc[UR50] ;  /* 0x00008432220079e7 */ /* 0x0007e20009100000 */
[----:B------:R-:W-:Y:S01]  /*4350*/  UMOV UR47, 0x40004040 ;  /* 0x40004040002f7882 */ /* 0x000fe20000000000 */
[----:B------:R-:W-:Y:S01]  /*4360*/  UMOV UR45, 0x40004040 ;  /* 0x40004040002d7882 */ /* 0x000fe20000000000 */
[----:B------:R-:W-:Y:S01]  /*4370*/  UMOV UR63, 0x40004040 ;  /* 0x40004040003f7882 */ /* 0x000fe20000000000 */
[----:B------:R3:W-:Y:S01]  /*4380*/  UTCQMMA gdesc[UR44], gdesc[UR46], tmem[UR17], tmem[UR42], idesc[UR43], tmem[UR10], UP1 ;  /* 0x000a2a2e2c007dea */ /* 0x0007e20008800311 */
[----:B------:R-:W-:Y:S01]  /*4390*/  UMOV UR61, 0x40004040 ;  /* 0x40004040003d7882 */ /* 0x000fe20000000000 */
[----:B------:R-:W-:Y:S01]  /*43a0*/  UMOV UR59, 0x40004040 ;  /* 0x40004040003b7882 */ /* 0x000fe20000000000 */
[----:B------:R3:W-:Y:S01]  /*43b0*/  UTCQMMA gdesc[UR60], gdesc[UR62], tmem[UR17], tmem[UR40], idesc[UR41], tmem[UR8], UPT ;  /* 0x0008283e3c007dea */ /* 0x0007e2000b800311 */
[----:B------:R-:W-:Y:S01]  /*43c0*/  UMOV UR57, 0x40004040 ;  /* 0x4000404000397882 */ /* 0x000fe20000000000 */
[----:B------:R-:W-:Y:S01]  /*43d0*/  UMOV UR55, 0x40004040 ;  /* 0x4000404000377882 */ /* 0x000fe20000000000 */
[----:B------:R3:W-:Y:S01]  /*43e0*/  UTCQMMA gdesc[UR56], gdesc[UR58], tmem[UR17], tmem[UR38], idesc[UR39], tmem[UR6], UPT ;  /* 0x0006263a38007dea */ /* 0x0007e2000b800311 */
[----:B------:R-:W-:Y:S01]  /*43f0*/  UMOV UR53, 0x40004040 ;  /* 0x4000404000357882 */ /* 0x000fe20000000000 */
[----:B------:R-:W-:Y:S01]  /*4400*/  UMOV UR27, 0x1 ;  /* 0x00000001001b7882 */ /* 0x000fe20000000000 */
[----:B------:R3:W-:Y:S01]  /*4410*/  UTCQMMA gdesc[UR52], gdesc[UR54], tmem[UR17], tmem[UR36], idesc[UR37], tmem[UR4], UPT ;  /* 0x0004243634007dea */ /* 0x0007e2000b800311 */
[----:B------:R3:W-:Y:S01]  /*4420*/  UTCBAR.MULTICAST [UR15], URZ, UR18 ;  /* 0x000000ff0f0073e9 */ /* 0x0007e20008000812 */
[----:B------:R-:W-:Y:S01]  /*4430*/  UMOV UR24, UR28 ;  /* 0x0000001c00187c82 */ /* 0x000fe20008000000 */
[----:B------:R-:W-:Y:S05]  /*4440*/  BRA.U UP0, `(.L_x_76) ;  /* 0xfffffffd00347547 */ /* 0x000fea000b83ffff */
.L_x_73:
[----:B------:R-:W-:Y:S01]  /*4450*/  UIADD3 UR29, UPT, UPT, UR29, 0x1, URZ ;  /* 0x000000011d1d7890 */ /* 0x000fe2000fffe0ff */
[----:B------:R-:W-:Y:S01]  /*4460*/  ISETP.NE.AND P0, PT, R13, 0x2, PT ;  /* 0x000000020d00780c */ /* 0x000fe20003f05270 */
[----:B------:R-:W-:Y:S01]  /*4470*/  UIADD3 UR16, UPT, UPT, UR16, 0xe0, URZ ;  /* 0x000000e010107890 */ /* 0x000fe2000fffe0ff */
[----:B------:R-:W-:Y:S01]  /*4480*/  IMAD.IADD R24, R9, 0x1, R86 ;  /* 0x0000000109187824 */ /* 0x000fe200078e0256 */
[----:B------:R-:W-:Y:S01]  /*4490*/  UISETP.NE.AND UP0, UPT, UR29, 0x2, UPT ;  /* 0x000000021d00788c */ /* 0x000fe2000bf05270 */
[----:B--23--:R-:W-:Y:S02]  /*44a0*/  SEL R2, RZ, 0x1, P0 ;  /* 0x00000001ff027807 */ /* 0x00cfe40000000000 */
[----:B------:R-:W-:Y:S01]  /*44b0*/  SEL R13, R13, RZ, P0 ;  /* 0x000000ff0d0d7207 */ /* 0x000fe20000000000 */
[----:B------:R-:W-:Y:S01]  /*44c0*/  USEL UR5, URZ, 0x1, UP0 ;  /* 0x00000001ff057887 */ /* 0x000fe20008000000 */
[----:B------:R-:W-:Y:S01]  /*44d0*/  LOP3.LUT R12, R12, R2, RZ, 0x3c, !PT ;  /* 0x000000020c0c7212 */ /* 0x000fe200078e3cff */
[----:B------:R-:W-:Y:S01]  /*44e0*/  USEL UR29, UR29, URZ, UP0 ;  /* 0x000000ff1d1d7287 */ /* 0x000fe20008000000 */
[----:B------:R2:W-:Y:S03]  /*44f0*/  UTCBAR [UR16], URZ ;  /* 0x000000ff100073e9 */ /* 0x0005e600080000ff */
[----:B------:R-:W-:Y:S01]  /*4500*/  LOP3.LUT R14, R14, UR5, RZ, 0x3c, !PT ;  /* 0x000000050e0e7c12 */ /* 0x000fe2000f8e3cff */
[----:B------:R-:W-:Y:S07]  /*4510*/  @P3 BRA `(.L_x_77) ;  /* 0xfffffff4000c3947 */ /* 0x000fee000383ffff */
[----:B------:R-:W3:Y:S01]  /*4520*/  S2UR UR4, SR_CgaCtaId ;  /* 0x00000000000479c3 */ /* 0x000ee20000008800 */
[----:B------:R-:W-:Y:S01]  /*4530*/  ELECT P0, URZ, PT ;  /* 0x0000000000ff782f */ /* 0x000fe20003800000 */
[----:B-1----:R-:W-:Y:S01]  /*4540*/  IMAD.MOV.U32 R0, RZ, RZ, 0x1 ;  /* 0x00000001ff007424 */ /* 0x002fe200078e00ff */
[----:B------:R-:W-:Y:S01]  /*4550*/  UIADD3 UR14, UPT, UPT, UR14, 0xf0, URZ ;  /* 0x000000f00e0e7890 */ /* 0x000fe2000fffe0ff */
[----:B------:R-:W-:Y:S01]  /*4560*/  SHF.L.U32 R2, R14, 0x1f, RZ ;  /* 0x0000001f0e027819 */ /* 0x000fe200000006ff */
[----:B------:R-:W-:-:S03]  /*4570*/  UMOV UR5, 0x40 ;  /* 0x0000004000057882 */ /* 0x000fc60000000000 */
[----:B------:R-:W-:Y:S01]  /*4580*/  UVIRTCOUNT.DEALLOC.SMPOOL 0x80 ;  /* 0x000000800000784c */ /* 0x000fe20000000000 */
[----:B---3--:R-:W-:Y:S02]  /*4590*/  ULEA UR4, UR4, UR5, 0x18 ;  /* 0x0000000504047291 */ /* 0x008fe4000f8ec0ff */
[----:B------:R-:W-:-:S07]  /*45a0*/  ULEA UR5, UR29, UR14, 0x3 ;  /* 0x0000000e1d057291 */ /* 0x000fce000f8e18ff */
[----:B------:R1:W-:Y:S02]  /*45b0*/  @P0 STS.U8 [UR4+0x1c], R0 ;  /* 0x00001c00ff000988 */ /* 0x0003e40008000004 */
[----:B------:R-:W3:Y:S02]  /*45c0*/  SYNCS.PHASECHK.TRANS64.TRYWAIT P0, [UR5], R2 ;  /* 0x00000002ff0075a7 */ /* 0x000ee40008001105 */
[----:B-1-3--:R-:W-:Y:S05]  /*45d0*/  @!P0 BRA `(.L_x_78) ;  /* 0x00000044000c8947 */ /* 0x00afea0003800000 */
.L_x_159:
        /* <DEDUP_REMOVED lines=9> */
.L_x_161:
[----:B------:R-:W-:Y:S01]  /*4670*/  NOP ;  /* 0x0000000000007918 */ /* 0x000fe20000000000 */
[----:B-1----:R-:W1:Y:S01]  /*4680*/  LDS R0, [UR4+0x14] ;  /* 0x00001404ff007984 */ /* 0x002e620008000800 */
[----:B------:R-:W-:Y:S01]  /*4690*/  ULOP3.LUT UR6, UR34, 0xffff, URZ, 0xc0, !UPT ;  /* 0x0000ffff22067892 */ /* 0x000fe2000f8ec0ff */
[----:B------:R-:W-:Y:S01]  /*46a0*/  UMOV UR8, 0xffff ;  /* 0x0000ffff00087882 */ /* 0x000fe20000000000 */
[----:B------:R-:W-:Y:S02]  /*46b0*/  UMOV UR5, 0x1 ;  /* 0x0000000100057882 */ /* 0x000fe40000000000 */
[----:B------:R-:W-:-:S04]  /*46c0*/  USHF.R.U32.HI UR6, URZ, 0x5, UR6 ;  /* 0x00000005ff067899 */ /* 0x000fc80008011606 */
[----:B------:R-:W-:Y:S02]  /*46d0*/  USHF.L.U32 UR8, UR8, UR6, URZ ;  /* 0x0000000608087299 */ /* 0x000fe400080006ff */
[----:B------:R-:W-:-:S04]  /*46e0*/  USHF.L.U32 UR5, UR5, UR6, URZ ;  /* 0x0000000605057299 */ /* 0x000fc800080006ff */
[----:B-1----:R-:W-:-:S04]  /*46f0*/  LOP3.LUT R0, R0, UR8, RZ, 0xc0, !PT ;  /* 0x0000000800007c12 */ /* 0x002fc8000f8ec0ff */
[----:B------:R-:W-:-:S13]  /*4700*/  ISETP.NE.AND P0, PT, R0, UR8, PT ;  /* 0x0000000800007c0c */ /* 0x000fda000bf05270 */
[----:B------:R-:W-:Y:S05]  /*4710*/  @P0 BRA `(.L_x_80) ;  /* 0x0000000000580947 */ /* 0x000fea0003800000 */
[----:B------:R-:W1:Y:S02]  /*4720*/  LDS R0, [UR4+0x18] ;  /* 0x00001804ff007984 */ /* 0x000e640008000800 */
[----:B-1----:R-:W-:-:S04]  /*4730*/  LOP3.LUT R0, R0, UR5, RZ, 0xc0, !PT ;  /* 0x0000000500007c12 */ /* 0x002fc8000f8ec0ff */
[----:B------:R-:W-:-:S13]  /*4740*/  ISETP.NE.AND P0, PT, R0, UR5, PT ;  /* 0x0000000500007c0c */ /* 0x000fda000bf05270 */
[----:B------:R-:W-:Y:S05]  /*4750*/  @P0 BRA `(.L_x_81) ;  /* 0x00000000003c0947 */ /* 0x000fea0003800000 */
[----:B------:R-:W1:Y:S01]  /*4760*/  S2R R2, SR_LANEID ;  /* 0x0000000000027919 */ /* 0x000e620000000000 */
[----:B------:R-:W-:Y:S01]  /*4770*/  ULOP3.LUT UR8, URZ, UR8, URZ, 0x33, !UPT ;  /* 0x00000008ff087292 */ /* 0x000fe2000f8e33ff */
[----:B------:R-:W-:Y:S02]  /*4780*/  VOTEU.ANY UR7, UPT, PT ;  /* 0x0000000000077886 */ /* 0x000fe400038e0100 */
[----:B------:R-:W-:-:S03]  /*4790*/  UFLO.U32 UR7, UR7 ;  /* 0x00000007000772bd */ /* 0x000fc600080e0000 */
[----:B------:R-:W-:-:S04]  /*47a0*/  IMAD.U32 R0, RZ, RZ, UR8 ;  /* 0x00000008ff007e24 */ /* 0x000fc8000f8e00ff */
[----:B------:R3:W2:Y:S02]  /*47b0*/  REDUX UR6, R0 ;  /* 0x00000000000673c4 */ /* 0x0006a40000000000 */
[----:B------:R1:W-:Y:S02]  /*47c0*/  UTCATOMSWS.AND URZ, UR8 ;  /* 0x0000000800ff79e3 */ /* 0x0003e40008000000 */
[----:B-1----:R-:W-:Y:S02]  /*47d0*/  ISETP.EQ.U32.AND P0, PT, R2, UR7, PT ;  /* 0x0000000702007c0c */ /* 0x002fe4000bf02070 */
[----:B---3--:R-:W-:Y:S02]  /*47e0*/  LOP3.LUT R0, RZ, UR5, RZ, 0x33, !PT ;  /* 0x00000005ff007c12 */ /* 0x008fe4000f8e33ff */
[----:B--2---:R-:W-:Y:S02]  /*47f0*/  MOV R2, UR6 ;  /* 0x0000000600027c02 */ /* 0x004fe40008000f00 */
[----:B------:R-:W1:Y:S07]  /*4800*/  REDUX UR5, R0 ;  /* 0x00000000000573c4 */ /* 0x000e6e0000000000 */
[----:B------:R2:W-:Y:S01]  /*4810*/  @P0 ATOMS.AND RZ, [UR4+0x14], R2 ;  /* 0x00001402ffff098c */ /* 0x0005e2000a800004 */
[----:B-1----:R-:W-:-:S05]  /*4820*/  IMAD.U32 R0, RZ, RZ, UR5 ;  /* 0x00000005ff007e24 */ /* 0x002fca000f8e00ff */
[----:B------:R2:W-:Y:S01]  /*4830*/  @P0 ATOMS.AND RZ, [UR4+0x18], R0 ;  /* 0x00001800ffff098c */ /* 0x0005e2000a800004 */
[----:B------:R-:W-:Y:S05]  /*4840*/  BRA `(.L_x_82) ;  /* 0x0000000000147947 */ /* 0x000fea0003800000 */
.L_x_81:
[----:B------:R-:W-:Y:S02]  /*4850*/  MOV R2, 0x4870 ;  /* 0x0000487000027802 */ /* 0x000fe40000000f00 */
[----:B--2-45:R-:W-:Y:S05]  /*4860*/  CALL.REL.NOINC `($__internal_0_$__cuda_sm10x_tcgen05_guardrail_trap_col_being_dealloced_not_returned_by_alloc) ;  /* 0x0000004400747944 */ /* 0x034fea0003c00000 */
[----:B------:R-:W-:Y:S05]  /*4870*/  BRA `(.L_x_82) ;  /* 0x0000000000087947 */ /* 0x000fea0003800000 */
.L_x_80:
[----:B------:R-:W-:Y:S02]  /*4880*/  MOV R2, 0x48a0 ;  /* 0x000048a000027802 */ /* 0x000fe40000000f00 */
[----:B--2-45:R-:W-:Y:S05]  /*4890*/  CALL.REL.NOINC `($__internal_2_$__cuda_sm10x_tcgen05_guardrail_trap_unallocated_columns_being_dealloced) ;  /* 0x0000004400807944 */ /* 0x034fea0003c00000 */
.L_x_82:
[----:B------:R-:W-:Y:S01]  /*48a0*/  NOP ;  /* 0x0000000000007918 */ /* 0x000fe20000000000 */
[----:B------:R-:W-:Y:S05]  /*48b0*/  EXIT ;  /* 0x000000000000794d */ /* 0x000fea0003800000 */
.L_x_64:
[----:B------:R-:W-:-:S09]  /*48c0*/  UISETP.NE.OR UP4, UPT, UR6, 0x3, !UP4 ;  /* 0x000000030600788c */ /* 0x000fd2000e785670 */
[----:B------:R-:W-:Y:S05]  /*48d0*/  BRA.U UP4, `(.L_x_83) ;  /* 0x0000000d049c7547 */ /* 0x000fea000b800000 */
[----:B------:R-:W1:Y:S01]  /*48e0*/  LDC R0, c[0x0][0xf30] ;  /* 0x0003cc00ff007b82 */ /* 0x000e620000000800 */
[----:B------:R-:W-:Y:S01]  /*48f0*/  IMAD.MOV.U32 R34, RZ, RZ, 0x1 ;  /* 0x00000001ff227424 */ /* 0x000fe200078e00ff */
[----:B------:R-:W-:Y:S01]  /*4900*/  CS2R R30, SRZ ;  /* 0x00000000001e7805 */ /* 0x000fe2000001ff00 */
[----:B------:R-:W-:Y:S01]  /*4910*/  IMAD.MOV.U32 R28, RZ, RZ, 0x2000 ;  /* 0x00002000ff1c7424 */ /* 0x000fe200078e00ff */
[----:B------:R-:W-:Y:S01]  /*4920*/  UMOV UR4, 0x400 ;  /* 0x0000040000047882 */ /* 0x000fe20000000000 */
[----:B------:R-:W-:Y:S02]  /*4930*/  UPLOP3.LUT UP0, UPT, UPT, UPT, UPT, 0x40, 0x4 ;  /* 0x000000000004789c */ /* 0x000fe40003f0e870 */
[----:B------:R-:W-:Y:S01]  /*4940*/  ULEA UR4, UR45, UR4, 0x18 ;  /* 0x000000042d047291 */ /* 0x000fe2000f8ec0ff */
[----:B------:R-:W2:Y:S01]  /*4950*/  LDC R27, c[0x0][0x370] ;  /* 0x0000dc00ff1b7b82 */ /* 0x000ea20000000800 */
[----:B------:R-:W-:-:S07]  /*4960*/  UMOV UR8, URZ ;  /* 0x000000ff00087c82 */ /* 0x000fce0008000000 */
[----:B------:R-:W4:Y:S08]  /*4970*/  LDC R3, c[0x0][0xf0c] ;  /* 0x0003c300ff037b82 */ /* 0x000f300000000800 */
[----:B------:R-:W2:Y:S01]  /*4980*/  LDC R25, c[0x0][0xf20] ;  /* 0x0003c800ff197b82 */ /* 0x000ea20000000800 */
[----:B-1----:R-:W-:-:S07]  /*4990*/  ISETP.NE.AND P1, PT, R0, 0x1, PT ;  /* 0x000000010000780c */ /* 0x002fce0003f25270 */
[----:B------:R-:W1:Y:S08]  /*49a0*/  LDC.64 R32, c[0x0][0x348] ;  /* 0x0000d200ff207b82 */ /* 0x000e700000000a00 */
[----:B------:R-:W1:Y:S08]  /*49b0*/  LDC.64 R18, c[0x0][0xf10] ;  /* 0x0003c400ff127b82 */ /* 0x000e700000000a00 */
[----:B------:R-:W1:Y:S08]  /*49c0*/  LDC.64 R6, c[0x0][0xf18] ;  /* 0x0003c600ff067b82 */ /* 0x000e700000000a00 */
[----:B------:R-:W1:Y:S08]  /*49d0*/  LDC.64 R14, c[0x0][0xc88] ;  /* 0x00032200ff0e7b82 */ /* 0x000e700000000a00 */
[----:B------:R-:W1:Y:S08]  /*49e0*/  LDC.64 R4, c[0x0][0xf28] ;  /* 0x0003ca00ff047b82 */ /* 0x000e700000000a00 */
[----:B------:R-:W1:Y:S08]  /*49f0*/  LDC.64 R16, c[0x0][0xc90] ;  /* 0x00032400ff107b82 */ /* 0x000e700000000a00 */
[----:B--2-4-:R-:W1:Y:S02]  /*4a00*/  LDC R26, c[0x0][0x374] ;  /* 0x0000dd00ff1a7b82 */ /* 0x014e640000000800 */
.L_x_92:
[C---:B------:R-:W-:Y:S02]  /*4a10*/  LEA R0, R31.reuse, UR4, 0x3 ;  /* 0x000000041f007c11 */ /* 0x040fe4000f8e18ff */
[----:B------:R-:W-:Y:S02]  /*4a20*/  SHF.L.U32 R2, R30, 0x1f, RZ ;  /* 0x0000001f1e027819 */ /* 0x000fe400000006ff */
[----:B------:R-:W-:Y:S02]  /*4a30*/  LEA R20, R31, UR4, 0x4 ;  /* 0x000000041f147c11 */ /* 0x000fe4000f8e20ff */
[----:B--2---:R-:W2:Y:S02]  /*4a40*/  SYNCS.PHASECHK.TRANS64.TRYWAIT P0, [R0+URZ+0xc0], R2 ;  /* 0x0000c002000075a7 */ /* 0x004ea400080011ff */
[----:B--2---:R-:W-:Y:S05]  /*4a50*/  @!P0 BRA `(.L_x_84) ;  /* 0x00000040001c8947 */ /* 0x004fea0003800000 */
.L_x_162:
[----:B---3--:R-:W-:Y:S01]  /*4a60*/  ISETP.GE.AND P0, PT, R40, 0x1, PT ;  /* 0x000000012800780c */ /* 0x008fe20003f06270 */
[----:B------:R-:W3:Y:S01]  /*4a70*/  LDS.128 R20, [R20+0x130] ;  /* 0x0001300014147984 */ /* 0x000ee20000000c00 */
[----:B--2---:R-:W-:Y:S01]  /*4a80*/  VIADD R0, R0, 0xd0 ;  /* 0x000000d000007836 */ /* 0x004fe20000000000 */
[----:B------:R-:W-:Y:S01]  /*4a90*/  @!PT LDS RZ, [RZ] ;  /* 0x00000000fffff984 */ /* 0x000fe20000000800 */
[----:B------:R-:W-:Y:S01]  /*4aa0*/  @!PT LDS RZ, [RZ] ;  /* 0x00000000fffff984 */ /* 0x000fe20000000800 */
[----:B------:R-:W-:Y:S01]  /*4ab0*/  @!PT LDS RZ, [RZ] ;  /* 0x00000000fffff984 */ /* 0x000fe20000000800 */
[----:B------:R-:W-:Y:S01]  /*4ac0*/  @!PT LDS RZ, [RZ] ;  /* 0x00000000fffff984 */ /* 0x000fe20000000800 */
[----:B------:R2:W-:Y:S06]  /*4ad0*/  MEMBAR.ALL.CTA ;  /* 0x0000000000007992 */ /* 0x0005ec0000008000 */
[----:B--2---:R-:W2:Y:S01]  /*4ae0*/  FENCE.VIEW.ASYNC.S ;  /* 0x00000000000073c6 */ /* 0x004ea20000000000 */
[----:B------:R-:W-:Y:S04]  /*4af0*/  PRMT R0, RZ, 0x654, R0 ;  /* 0x00000654ff007816 */ /* 0x000fe80000000000 */
[----:B--2---:R2:W-:Y:S01]  /*4b00*/  SYNCS.ARRIVE.TRANS64.RED.A1T0 RZ, [R0+URZ], RZ ;  /* 0x000000ff00ff79a7 */ /* 0x0045e200081004ff */
[----:B---3--:R-:W-:Y:S11]  /*4b10*/  LOP3.LUT P3, RZ, R22, 0x1, RZ, 0xc0, !PT ;  /* 0x0000000116ff7812 */ /* 0x008ff6000786c0ff */
[----:B------:R-:W-:Y:S02]  /*4b20*/  @!UPT UIADD3 URZ, UPT, UPT, URZ, URZ, URZ ;  /* 0x000000fffffff290 */ /* 0x000fe4000fffe0ff */
[----:B------:R-:W-:Y:S02]  /*4b30*/  @P3 MOV R11, R20 ;  /* 0x00000014000b3202 */ /* 0x000fe40000000f00 */
[----:B------:R-:W-:Y:S01]  /*4b40*/  @P3 LOP3.LUT R10, R21, 0xffff, RZ, 0xc0, !PT ;  /* 0x0000ffff150a3812 */ /* 0x000fe200078ec0ff */
[----:B--2---:R-:W-:Y:S06]  /*4b50*/  @!P0 BRA `(.L_x_85) ;  /* 0x0000000000a48947 */ /* 0x004fec0003800000 */
[----:B-1----:R-:W-:Y:S01]  /*4b60*/  IMAD.HI.U32 R0, R26, R7, RZ ;  /* 0x000000071a007227 */ /* 0x002fe200078e00ff */
[----:B------:R-:W-:Y:S02]  /*4b70*/  ISETP.NE.AND P0, PT, R6, 0x1, PT ;  /* 0x000000010600780c */ /* 0x000fe40003f05270 */
[----:B------:R-:W-:Y:S01]  /*4b80*/  ISETP.NE.AND P2, PT, R40, 0x1, PT ;  /* 0x000000012800780c */ /* 0x000fe20003f45270 */
[----:B------:R-:W-:Y:S01]  /*4b90*/  IMAD.HI.U32 R9, R27, R18, RZ ;  /* 0x000000121b097227 */ /* 0x000fe200078e00ff */
[----:B------:R-:W-:Y:S02]  /*4ba0*/  SHF.R.U32.HI R0, RZ, R25, R0 ;  /* 0x00000019ff007219 */ /* 0x000fe40000011600 */
[----:B------:R-:W-:Y:S01]  /*4bb0*/  ISETP.NE.AND P4, PT, R3, 0x1, PT ;  /* 0x000000010300780c */ /* 0x000fe20003f85270 */
[----:B------:R-:W-:Y:S01]  /*4bc0*/  IMAD.HI.U32 R13, R10, R7, RZ ;  /* 0x000000070a0d7227 */ /* 0x000fe200078e00ff */
[----:B------:R-:W-:Y:S02]  /*4bd0*/  SHF.R.U32.HI R9, RZ, R19, R9 ;  /* 0x00000013ff097219 */ /* 0x000fe40000011609 */
[----:B------:R-:W-:Y:S01]  /*4be0*/  SEL R0, R26, R0, !P0 ;  /* 0x000000001a007207 */ /* 0x000fe20004000000 */
[----:B------:R-:W-:Y:S01]  /*4bf0*/  IMAD.HI.U32 R12, R11, R18, RZ ;  /* 0x000000120b0c7227 */ /* 0x000fe200078e00ff */
[----:B------:R-:W-:Y:S03]  /*4c00*/  SEL R9, R27, R9, !P4 ;  /* 0x000000091b097207 */ /* 0x000fe60006000000 */
[-C--:B------:R-:W-:Y:S01]  /*4c10*/  IMAD.HI.U32 R8, R0, R4.reuse, RZ ;  /* 0x0000000400087227 */ /* 0x080fe200078e00ff */
[----:B------:R-:W-:Y:S03]  /*4c20*/  SHF.R.U32.HI R12, RZ, R19, R12 ;  /* 0x00000013ff0c7219 */ /* 0x000fe6000001160c */
[----:B------:R-:W-:Y:S01]  /*4c30*/  IMAD.HI.U32 R2, R9, R4, RZ ;  /* 0x0000000409027227 */ /* 0x000fe200078e00ff */
[----:B------:R-:W-:Y:S02]  /*4c40*/  @P2 SHF.R.U32.HI R0, RZ, R5, R8 ;  /* 0x00000005ff002219 */ /* 0x000fe40000011608 */
[----:B------:R-:W-:Y:S02]  /*4c50*/  SHF.R.U32.HI R8, RZ, R25, R13 ;  /* 0x00000019ff087219 */ /* 0x000fe4000001160d */
[----:B------:R-:W-:Y:S01]  /*4c60*/  @P2 SHF.R.U32.HI R9, RZ, R5, R2 ;  /* 0x00000005ff092219 */ /* 0x000fe20000011602 */
[----:B------:R-:W-:Y:S01]  /*4c70*/  IMAD R0, R40, R0, RZ ;  /* 0x0000000028007224 */ /* 0x000fe200078e02ff */
[----:B------:R-:W-:Y:S02]  /*4c80*/  SEL R8, R10, R8, !P0 ;  /* 0x000000080a087207 */ /* 0x000fe40004000000 */
[----:B------:R-:W-:Y:S01]  /*4c90*/  SEL R2, R11, R12, !P4 ;  /* 0x0000000c0b027207 */ /* 0x000fe20006000000 */
[----:B------:R-:W-:Y:S01]  /*4ca0*/  IMAD R12, R40, R9, RZ ;  /* 0x00000009280c7224 */ /* 0x000fe200078e02ff */
[C---:B------:R-:W-:Y:S01]  /*4cb0*/  ISETP.GE.AND P0, PT, R8.reuse, R0, PT ;  /* 0x000000000800720c */ /* 0x040fe20003f06270 */
[----:B------:R-:W-:Y:S03]  /*4cc0*/  IMAD.HI.U32 R0, R8, R4, RZ ;  /* 0x0000000408007227 */ /* 0x000fe600078e00ff */
[----:B------:R-:W-:Y:S02]  /*4cd0*/  ISETP.GE.OR P0, PT, R2, R12, P0 ;  /* 0x0000000c0200720c */ /* 0x000fe40000706670 */
[-C--:B------:R-:W-:Y:S04]  /*4ce0*/  SHF.R.U32.HI R0, RZ, R5.reuse, R0 ;  /* 0x00000005ff007219 */ /* 0x080fe80000011600 */
[----:B------:R-:W-:Y:S05]  /*4cf0*/  SEL R13, R8, R0, !P2 ;  /* 0x00000000080d7207 */ /* 0x000fea0005000000 */
[----:B------:R-:W-:Y:S02]  /*4d00*/  IMAD.MOV R12, RZ, RZ, -R13 ;  /* 0x000000ffff0c7224 */ /* 0x000fe400078e0a0d */
[----:B------:R-:W-:Y:S04]  /*4d10*/  @!P0 IMAD.HI.U32 R0, R2, R4, RZ ;  /* 0x0000000402008227 */ /* 0x000fe800078e00ff */
[----:B------:R-:W-:Y:S01]  /*4d20*/  IMAD R12, R40, R12, R8 ;  /* 0x0000000c280c7224 */ /* 0x000fe200078e0208 */
[----:B------:R-:W-:Y:S04]  /*4d30*/  @!P0 SHF.R.U32.HI R0, RZ, R5, R0 ;  /* 0x00000005ff008219 */ /* 0x000fe80000011600 */
[----:B------:R-:W-:Y:S04]  /*4d40*/  @!P0 SEL R0, R2, R0, !P2 ;  /* 0x0000000002008207 */ /* 0x000fe80005000000 */
[----:B------:R-:W-:Y:S01]  /*4d50*/  @!P0 IADD3 R13, PT, PT, R13, -R0, RZ ;  /* 0x800000000d0d8210 */ /* 0x000fe20007ffe0ff */
[----:B------:R-:W-:Y:S01]  /*4d60*/  @!P0 IMAD R0, R9, R12, R0 ;  /* 0x0000000c09008224 */ /* 0x000fe200078e0200 */
[----:B------:R-:W-:Y:S01]  /*4d70*/  IADD3 R9, PT, PT, -R8, RZ, RZ ;  /* 0x000000ff08097210 */ /* 0x000fe20007ffe1ff */
[--C-:B------:R-:W-:Y:S02]  /*4d80*/  IMAD.MOV R12, RZ, RZ, -R2.reuse ;  /* 0x000000ffff0c7224 */ /* 0x100fe400078e0a02 */
[----:B------:R-:W-:Y:S02]  /*4d90*/  @!P0 IMAD R8, R13, R40, R2 ;  /* 0x000000280d088224 */ /* 0x000fe400078e0202 */
[----:B------:R-:W-:Y:S02]  /*4da0*/  @!P0 IMAD.MOV.U32 R2, RZ, RZ, R0 ;  /* 0x000000ffff028224 */ /* 0x000fe400078e0000 */
[----:B------:R-:W-:Y:S02]  /*4db0*/  IMAD R11, R3, R12, R11 ;  /* 0x0000000c030b7224 */ /* 0x000fe400078e020b */
[----:B------:R-:W-:Y:S02]  /*4dc0*/  IMAD R10, R6, R9, R10 ;  /* 0x00000009060a7224 */ /* 0x000fe400078e020a */
[----:B------:R-:W-:Y:S02]  /*4dd0*/  IMAD R11, R2, R3, R11 ;  /* 0x00000003020b7224 */ /* 0x000fe400078e020b */
[----:B------:R-:W-:Y:S02]  /*4de0*/  IMAD R10, R8, R6, R10 ;  /* 0x00000006080a7224 */ /* 0x000fe400078e020a */
.L_x_85:
[----:B------:R-:W-:Y:S05]  /*4df0*/  BRA.U UP0, `(.L_x_86) ;  /* 0x0000000100107547 */ /* 0x000fea000b800000 */
[----:B------:R-:W-:Y:S04]  /*4e00*/  MOV R2, UR14 ;  /* 0x0000000e00027c02 */ /* 0x000fe80008000f00 */
[----:B------:R-:W-:Y:S04]  /*4e10*/  SHF.L.U32 R2, R2, 0x1f, RZ ;  /* 0x0000001f02027819 */ /* 0x000fe800000006ff */
[----:B------:R-:W2:Y:S02]  /*4e20*/  SYNCS.PHASECHK.TRANS64.TRYWAIT P0, [UR4+0xb8], R2 ;  /* 0x0000b802ff0075a7 */ /* 0x000ea40008001104 */
[----:B--2---:R-:W-:Y:S05]  /*4e30*/  @!P0 BRA `(.L_x_87) ;  /* 0x0000003c00388947 */ /* 0x004fea0003800000 */
.L_x_86:
[----:B-1----:R-:W-:Y:S01]  /*4e40*/  ISETP.NE.U32.AND P0, PT, R16, RZ, PT ;  /* 0x000000ff1000720c */ /* 0x002fe20003f05070 */
[----:B------:R-:W-:Y:S01]  /*4e50*/  USHF.L.U32 UR11, UR27, 0x7, URZ ;  /* 0x000000071b0b7899 */ /* 0x000fe200080006ff */
[----:B------:R-:W-:Y:S02]  /*4e60*/  R2UR UR10, R24 ;  /* 0x00000000180a72ca */ /* 0x000fe400000e0000 */
[C---:B------:R-:W-:Y:S02]  /*4e70*/  ISETP.NE.AND.EX P0, PT, R17.reuse, RZ, PT, P0 ;  /* 0x000000ff1100720c */ /* 0x040fe40003f05300 */
[----:B------:R-:W-:Y:S04]  /*4e80*/  ISETP.NE.U32.AND P2, PT, R16, RZ, PT ;  /* 0x000000ff1000720c */ /* 0x000fe80003f45070 */
[----:B------:R-:W-:Y:S05]  /*4e90*/  ISETP.NE.AND.EX P2, PT, R17, RZ, PT, P2 ;  /* 0x000000ff1100720c */ /* 0x000fea0003f45320 */
[----:B------:R-:W-:Y:S02]  /*4ea0*/  USHF.L.U32 UR10, UR10, 0x6, URZ ;  /* 0x000000060a0a7899 */ /* 0x000fe400080006ff */
[----:B------:R-:W-:Y:S10]  /*4eb0*/  @!P0 BRA `(.L_x_88) ;  /* 0x00000000002c8947 */ /* 0x000ff40003800000 */
[----:B------:R-:W-:Y:S01]  /*4ec0*/  ISETP.NE.U32.AND P0, PT, R14, RZ, PT ;  /* 0x000000ff0e00720c */ /* 0x000fe20003f05070 */
[----:B------:R-:W-:Y:S03]  /*4ed0*/  IMAD.MOV.U32 R88, RZ, RZ, 0x1 ;  /* 0x00000001ff587424 */ /* 0x000fe600078e00ff */
[----:B------:R-:W-:Y:S11]  /*4ee0*/  ISETP.NE.AND.EX P0, PT, R15, RZ, PT, P0 ;  /* 0x000000ff0f00720c */ /* 0x000ff60003f05300 */
[----:B------:R-:W-:Y:S02]  /*4ef0*/  @!UPT UIADD3 URZ, UPT, UPT, URZ, URZ, URZ ;  /* 0x000000fffffff290 */ /* 0x000fe4000fffe0ff */
[----:B------:R-:W1:Y:S01]  /*4f00*/  @P0 LDC.64 R8, c[0x0][0xc88] ;  /* 0x00032200ff080b82 */ /* 0x000e620000000a00 */
[----:B--2---:R-:W-:Y:S04]  /*4f10*/  @P0 IMAD R0, R16, UR44, RZ ;  /* 0x0000002c10000c24 */ /* 0x004fe8000f8e02ff */
[----:B-1----:R-:W-:Y:S04]  /*4f20*/  @P0 IMAD.WIDE R8, R0, 0x4, R8 ;  /* 0x0000000400080825 */ /* 0x002fe800078e0208 */
[----:B------:R-:W-:Y:S01]  /*4f30*/  HFMA2 R0, -RZ, RZ, 0, 5.9604644775390625e-08 ;  /* 0x00000001ff007431 */ /* 0x000fe200000001ff */
[----:B-----5:R1:W5:Y:S04]  /*4f40*/  @P0 LDG.E R49, desc[UR46][R8.64] ;  /* 0x0000002e08310981 */ /* 0x020368000c1e1900 */
[----:B------:R-:W-:Y:S01]  /*4f50*/  @!P0 PRMT R88, R0, 0x7610, R88 ;  /* 0x0000761000588816 */ /* 0x000fe20000000058 */
[----:B-1----:R-:W3:Y:S06]  /*4f60*/  @!P0 LDC R49, c[0x0][0xc80] ;  /* 0x00032000ff318b82 */ /* 0x002eec0000000800 */
.L_x_88:
[----:B---3-5:R-:W-:Y:S01]  /*4f70*/  @!P2 FSETP.EQ.AND P0, PT, R49, RZ, PT ;  /* 0x000000ff3100a20b */ /* 0x028fe20003f02000 */
[----:B------:R-:W-:Y:S01]  /*4f80*/  @!UPT UIADD3 URZ, UPT, UPT, URZ, URZ, URZ ;  /* 0x000000fffffff290 */ /* 0x000fe2000fffe0ff */
[----:B------:R-:W-:Y:S11]  /*4f90*/  @!P2 BRA `(.L_x_89) ;  /* 0x000000000018a947 */ /* 0x000ff60003800000 */
[----:B------:R-:W-:Y:S02]  /*4fa0*/  LOP3.LUT P2, RZ, R88, 0xff, RZ, 0xc0, !PT ;  /* 0x000000ff58ff7812 */ /* 0x000fe4000784c0ff */
[----:B------:R-:W-:Y:S04]  /*4fb0*/  ISETP.NE.U32.AND P0, PT, R14, RZ, PT ;  /* 0x000000ff0e00720c */ /* 0x000fe80003f05070 */
[----:B------:R-:W-:Y:S04]  /*4fc0*/  ISETP.NE.AND.EX P0, PT, R15, RZ, PT, P0 ;  /* 0x000000ff0f00720c */ /* 0x000fe80003f05300 */
[----:B------:R-:W-:Y:S03]  /*4fd0*/  PLOP3.LUT P0, PT, P0, PT, PT, 0x8, 0x80 ;  /* 0x000000000080781c */ /* 0x000fe6000070e170 */
[----:B------:R-:W-:Y:S11]  /*4fe0*/  @P2 FSETP.EQ.AND P0, PT, R49, RZ, PT ;  /* 0x000000ff3100220b */ /* 0x000ff60003f02000 */
[----:B------:R-:W-:Y:S02]  /*4ff0*/  @!UPT UIADD3 URZ, UPT, UPT, URZ, URZ, URZ ;  /* 0x000000fffffff290 */ /* 0x000fe4000fffe0ff */
.L_x_89:
[----:B------:R-:W-:Y:S01]  /*5000*/  ULEA UR7, UR8, UR4, 0x3 ;  /* 0x0000000408077291 */ /* 0x000fe2000f8e18ff */
[----:B------:R-:W-:Y:S02]  /*5010*/  SHF.L.U32 R9, R34, 0x1f, RZ ;  /* 0x0000001f22097819 */ /* 0x000fe400000006ff */
[----:B------:R-:W-:Y:S04]  /*5020*/  ELECT P4, URZ, PT ;  /* 0x0000000000ff782f */ /* 0x000fe80003880000 */
[----:B------:R-:W-:Y:S02]  /*5030*/  PLOP3.LUT P4, PT, P0, P4, PT, 0xf2, 0x2f ;  /* 0x00000000002f781c */ /* 0x000fe40000789e72 */
[----:B------:R-:W1:Y:S11]  /*5040*/  SYNCS.PHASECHK.TRANS64.TRYWAIT P2, [UR7+0x98], R9 ;  /* 0x00009809ff0075a7 */ /* 0x000e760008041107 */
[----:B------:R-:W-:Y:S05]  /*5050*/  @!P4 IADD3 R8, P0, PT, R32, 0x980, RZ ;  /* 0x000009802008c810 */ /* 0x000fea0007f1e0ff */
[----:B--2---:R-:W-:Y:S01]  /*5060*/  @!P4 IMAD.X R2, RZ, RZ, R33, P0 ;  /* 0x000000ffff02c224 */ /* 0x004fe200000e0621 */
[----:B-1----:R-:W-:Y:S07]  /*5070*/  @!P2 BRA `(.L_x_90) ;  /* 0x0000003800c0a947 */ /* 0x002fee0003800000 */
.L_x_165:
[----:B------:R-:W2:Y:S01]  /*5080*/  LDC.64 R12, c[0x0][0xf18] ;  /* 0x0003c600ff0c7b82 */ /* 0x000ea20000000a00 */
[----:B------:R-:W-:Y:S01]  /*5090*/  @!P4 R2UR UR5, R2 ;  /* 0x000000000205c2ca */ /* 0x000fe200000e0000 */
[----:B------:R-:W-:Y:S01]  /*50a0*/  VOTEU.ALL UP1, P4 ;  /* 0x0000000000ff7886 */ /* 0x000fe20002020000 */
[----:B------:R-:W-:Y:S01]  /*50b0*/  @!P4 R2UR UR9, R8 ;  /* 0x000000000809c2ca */ /* 0x000fe200000e0000 */
[----:B------:R-:W-:Y:S01]  /*50c0*/  UIADD3 UR6, UPT, UPT, UR8, 0x1, URZ ;  /* 0x0000000108067890 */ /* 0x000fe2000fffe0ff */
[----:B-1----:R-:W-:Y:S03]  /*50d0*/  @!P4 IMAD.MOV.U32 R0, RZ, RZ, 0x2000 ;  /* 0x00002000ff00c424 */ /* 0x002fe600078e00ff */
[----:B------:R-:W1:Y:S01]  /*50e0*/  @!P1 LDC R2, c[0x0][0xf0c] ;  /* 0x0003c300ff029b82 */ /* 0x000e620000000800 */
[----:B------:R-:W-:Y:S01]  /*50f0*/  @!UP1 ULEA UR8, UR8, UR4, 0xd ;  /* 0x0000000408089291 */ /* 0x000fe2000f8e68ff */
[----:B------:R-:W-:Y:S01]  /*5100*/  @P3 SHF.R.U32.HI R29, RZ, 0x10, R21 ;  /* 0x00000010ff1d3819 */ /* 0x000fe20000011615 */
[----:B------:R-:W-:Y:S01]  /*5110*/  VOTEU.ALL UP0, P4 ;  /* 0x0000000000ff7886 */ /* 0x000fe20002000000 */
[----:B------:R-:W-:Y:S01]  /*5120*/  UMOV UR18, 0x0 ;  /* 0x0000000000127882 */ /* 0x000fe20000000000 */
[----:B------:R-:W-:Y:S01]  /*5130*/  @!UP1 UIADD3 UR8, UPT, UPT, UR8, 0x200, URZ ;  /* 0x0000020008089890 */ /* 0x000fe2000fffe0ff */
[----:B------:R-:W-:Y:S01]  /*5140*/  VIADD R31, R31, 0x1 ;  /* 0x000000011f1f7836 */ /* 0x000fe20000000000 */
[----:B------:R-:W-:Y:S01]  /*5150*/  UMOV UR19, 0x10000000 ;  /* 0x1000000000137882 */ /* 0x000fe20000000000 */
[----:B------:R-:W-:Y:S01]  /*5160*/  IMAD.U32 R9, RZ, RZ, UR5 ;  /* 0x00000005ff097e24 */ /* 0x000fe2000f8e00ff */
[----:B------:R-:W-:Y:S01]  /*5170*/  UMOV UR12, UR44 ;  /* 0x0000002c000c7c82 */ /* 0x000fe20008000000 */
[----:B------:R-:W-:Y:S01]  /*5180*/  IMAD.U32 R8, RZ, RZ, UR9 ;  /* 0x00000009ff087e24 */ /* 0x000fe2000f8e00ff */
[----:B------:R-:W-:Y:S02]  /*5190*/  UIADD3 UR9, UPT, UPT, UR7, 0x80, URZ ;  /* 0x0000008007097890 */ /* 0x000fe4000fffe0ff */
[----:B------:R-:W-:Y:S01]  /*51a0*/  @!P4 R2UR UR17, R9 ;  /* 0x000000000911c2ca */ /* 0x000fe200000e0000 */
[----:B------:R-:W-:Y:S01]  /*51b0*/  UISETP.NE.AND UP2, UPT, UR6, 0x3, UPT ;  /* 0x000000030600788c */ /* 0x000fe2000bf45270 */
[----:B------:R-:W-:Y:S01]  /*51c0*/  @!P4 R2UR UR16, R8 ;  /* 0x000000000810c2ca */ /* 0x000fe200000e0000 */
[----:B------:R-:W-:Y:S01]  /*51d0*/  UPRMT UR13, UR45, 0x654, UR9 ;  /* 0x000006542d0d7896 */ /* 0x000fe20008000009 */
[----:B------:R-:W3:Y:S01]  /*51e0*/  LDC.64 R8, c[0x0][0xf10] ;  /* 0x0003c400ff087b82 */ /* 0x000ee20000000a00 */
[----:B------:R-:W-:Y:S02]  /*51f0*/  USEL UR15, URZ, 0x1, UP2 ;  /* 0x00000001ff0f7887 */ /* 0x000fe40009000000 */
[----:B------:R-:W-:Y:S04]  /*5200*/  USEL UR6, UR6, URZ, UP2 ;  /* 0x000000ff06067287 */ /* 0x000fe80009000000 */
[----:B------:R-:W-:Y:S01]  /*5210*/  ULEA UR5, UR6, UR4, 0x3 ;  /* 0x0000000406057291 */ /* 0x000fe2000f8e18ff */
[----:B------:R-:W-:Y:S03]  /*5220*/  LOP3.LUT R34, R34, UR15, RZ, 0x3c, !PT ;  /* 0x0000000f22227c12 */ /* 0x000fe6000f8e3cff */
[----:B------:R4:W-:Y:S01]  /*5230*/  @!UP0 UTMALDG.3D [UR8], [UR16], desc[UR18] ;  /* 0x00001208100085b4 */ /* 0x0009e20008011000 */
[----:B------:R5:W-:Y:S01]  /*5240*/  @!P4 SYNCS.ARRIVE.TRANS64.RED.A0TR RZ, [UR7+0x80], R0 ;  /* 0x00008000ffffc9a7 */ /* 0x000be20008300407 */
[----:B------:R-:W-:Y:S01]  /*5250*/  SHF.L.U32 R24, R34, 0x1f, RZ ;  /* 0x0000001f22187819 */ /* 0x000fe200000006ff */
[C---:B---3--:R-:W-:Y:S01]  /*5260*/  @!P1 IMAD.HI.U32 R8, R11.reuse, R8, RZ ;  /* 0x000000080b089227 */ /* 0x048fe200078e00ff */
[----:B--2---:R-:W-:Y:S02]  /*5270*/  @!P1 ISETP.NE.AND P0, PT, R12, 0x1, PT ;  /* 0x000000010c00980c */ /* 0x004fe40003f05270 */
[----:B-1----:R-:W-:Y:S01]  /*5280*/  @!P1 ISETP.NE.AND P2, PT, R2, 0x1, PT ;  /* 0x000000010200980c */ /* 0x002fe20003f45270 */
[----:B------:R-:W-:Y:S01]  /*5290*/  SYNCS.ARRIVE.TRANS64.RED.A1T0 RZ, [UR13], RZ ;  /* 0x000000ffffff79a7 */ /* 0x000fe2000810040d */
[C---:B------:R-:W-:Y:S01]  /*52a0*/  @!P1 IMAD.HI.U32 R13, R10.reuse, R13, RZ ;  /* 0x0000000d0a0d9227 */ /* 0x040fe200078e00ff */
[----:B------:R-:W-:Y:S04]  /*52b0*/  @!P1 SHF.R.U32.HI R8, RZ, R9, R8 ;  /* 0x00000009ff089219 */ /* 0x000fe80000011608 */
[----:B------:R-:W-:Y:S01]  /*52c0*/  @!P1 SEL R8, R11, R8, !P2 ;  /* 0x000000080b089207 */ /* 0x000fe20005000000 */
[----:B------:R-:W1:Y:S01]  /*52d0*/  SYNCS.PHASECHK.TRANS64.TRYWAIT P5, [UR5+0x98], R24 ;  /* 0x00009818ff0075a7 */ /* 0x000e6200080a1105 */
[----:B-----5:R-:W2:Y:S02]  /*52e0*/  @!P1 LDC R0, c[0x0][0xf20] ;  /* 0x0003c800ff009b82 */ /* 0x020ea40000000800 */
[----:B--2---:R-:W-:Y:S04]  /*52f0*/  @!P1 SHF.R.U32.HI R0, RZ, R0, R13 ;  /* 0x00000000ff009219 */ /* 0x004fe8000001160d */
[----:B------:R-:W-:Y:S05]  /*5300*/  @!P1 SEL R9, R10, R0, !P0 ;  /* 0x000000000a099207 */ /* 0x000fea0004000000 */
[----:B------:R-:W-:Y:S02]  /*5310*/  @!P1 IMAD.IADD R0, R9, 0x1, -R8 ;  /* 0x0000000109009824 */ /* 0x000fe400078e0a08 */
[----:B------:R-:W-:Y:S02]  /*5320*/  @!P1 IMAD.IADD R8, R8, 0x1, -R9 ;  /* 0x0000000108089824 */ /* 0x000fe400078e0a09 */
[----:B------:R-:W-:Y:S02]  /*5330*/  @!P1 IMAD R11, R0, R2, R11 ;  /* 0x00000002000b9224 */ /* 0x000fe400078e020b */
[----:B------:R-:W-:Y:S01]  /*5340*/  @!P1 IMAD R10, R8, R12, R10 ;  /* 0x0000000c080a9224 */ /* 0x000fe200078e020a */
[----:B-1--4-:R-:W-:Y:S06]  /*5350*/  @!P5 BRA `(.L_x_91) ;  /* 0x000000380020d947 */ /* 0x012fec0003800000 */
.L_x_167:
[----:B------:R-:W-:Y:S01]  /*5360*/  UIADD3 UR9, UPT, UPT, UR5, 0x80, URZ ;  /* 0x0000008005097890 */ /* 0x000fe2000fffe0ff */
[----:B------:R-:W-:Y:S01]  /*5370*/  @!P4 IADD3 R2, P0, PT, R32, 0x980, RZ ;  /* 0x000009802002c810 */ /* 0x000fe20007f1e0ff */
[----:B------:R-:W-:Y:S01]  /*5380*/  VOTEU.ALL UP0, P4 ;  /* 0x0000000000ff7886 */ /* 0x000fe20002000000 */
[----:B------:R-:W-:Y:S01]  /*5390*/  UMOV UR18, 0x0 ;  /* 0x0000000000127882 */ /* 0x000fe20000000000 */
[----:B------:R-:W-:Y:S01]  /*53a0*/  UMOV UR19, 0x10000000 ;  /* 0x1000000000137882 */ /* 0x000fe20000000000 */
[----:B------:R-:W-:Y:S01]  /*53b0*/  @!P4 R2UR UR8, R2 ;  /* 0x000000000208c2ca */ /* 0x000fe200000e0000 */
[----:B-1----:R-:W-:Y:S01]  /*53c0*/  @!P4 IMAD.X R0, RZ, RZ, R33, P0 ;  /* 0x000000ffff00c224 */ /* 0x002fe200000e0621 */
[----:B------:R-:W-:Y:S01]  /*53d0*/  @!UP0 UIADD3 UR10, UPT, UPT, UR10, 0x20, URZ ;  /* 0x000000200a0a8890 */ /* 0x000fe2000fffe0ff */
[----:B------:R-:W-:Y:S01]  /*53e0*/  ISETP.NE.AND P0, PT, R31, 0x2, PT ;  /* 0x000000021f00780c */ /* 0x000fe20003f05270 */
[----:B------:R-:W-:Y:S01]  /*53f0*/  UMOV UR12, UR44 ;  /* 0x0000002c000c7c82 */ /* 0x000fe20008000000 */
[----:B------:R-:W-:Y:S01]  /*5400*/  @P3 R2UR UR44, R29 ;  /* 0x000000001d2c32ca */ /* 0x000fe200000e0000 */
[----:B------:R-:W-:Y:S01]  /*5410*/  IMAD.IADD R24, R10, 0x1, R86 ;  /* 0x000000010a187824 */ /* 0x000fe200078e0256 */
[----:B------:R-:W-:Y:S01]  /*5420*/  @!P4 R2UR UR7, R0 ;  /* 0x000000000007c2ca */ /* 0x000fe200000e0000 */
[----:B------:R-:W-:Y:S01]  /*5430*/  IMAD.IADD R0, R11, 0x1, R87 ;  /* 0x000000010b007824 */ /* 0x000fe200078e0257 */
[----:B------:R-:W-:Y:S04]  /*5440*/  SEL R31, R31, RZ, P0 ;  /* 0x000000ff1f1f7207 */ /* 0x000fe80000000000 */
[----:B------:R-:W-:Y:S01]  /*5450*/  IMAD.U32 R8, RZ, RZ, UR8 ;  /* 0x00000008ff087e24 */ /* 0x000fe2000f8e00ff */
[----:B------:R-:W-:Y:S02]  /*5460*/  R2UR UR27, R0 ;  /* 0x00000000001b72ca */ /* 0x000fe400000e0000 */
[----:B------:R-:W-:Y:S02]  /*5470*/  SEL R0, RZ, 0x1, P0 ;  /* 0x00000001ff007807 */ /* 0x000fe40000000000 */
[----:B------:R-:W-:Y:S02]  /*5480*/  @!P4 R2UR UR16, R8 ;  /* 0x000000000810c2ca */ /* 0x000fe400000e0000 */
[----:B------:R-:W-:Y:S01]  /*5490*/  IMAD.U32 R9, RZ, RZ, UR7 ;  /* 0x00000007ff097e24 */ /* 0x000fe2000f8e00ff */
[----:B------:R-:W-:Y:S01]  /*54a0*/  @!UP0 ULEA UR7, UR6, UR4, 0xd ;  /* 0x0000000406078291 */ /* 0x000fe2000f8e68ff */
[----:B------:R-:W-:Y:S01]  /*54b0*/  LOP3.LUT R30, R30, R0, RZ, 0x3c, !PT ;  /* 0x000000001e1e7212 */ /* 0x000fe200078e3cff */
[----:B------:R-:W-:Y:S02]  /*54c0*/  UIADD3 UR6, UPT, UPT, UR6, 0x1, URZ ;  /* 0x0000000106067890 */ /* 0x000fe4000fffe0ff */
[----:B------:R-:W-:Y:S01]  /*54d0*/  @!P4 R2UR UR17, R9 ;  /* 0x000000000911c2ca */ /* 0x000fe200000e0000 */
[----:B------:R-:W-:Y:S01]  /*54e0*/  @!UP0 UIADD3 UR8, UPT, UPT, UR7, 0x200, URZ ;  /* 0x0000020007088890 */ /* 0x000fe2000fffe0ff */
[----:B------:R-:W-:Y:S01]  /*54f0*/  VOTEU.ALL UP0, P4 ;  /* 0x0000000000ff7886 */ /* 0x000fe20002000000 */
[----:B------:R-:W-:Y:S10]  /*5500*/  UPRMT UR7, UR45, 0x654, UR9 ;  /* 0x000006542d077896 */ /* 0x000ff40008000009 */
[----:B------:R1:W-:Y:S01]  /*5510*/  @!UP0 UTMALDG.3D [UR8], [UR16], desc[UR18] ;  /* 0x00001208100085b4 */ /* 0x0003e20008011000 */
[----:B------:R2:W-:Y:S01]  /*5520*/  @!P4 SYNCS.ARRIVE.TRANS64.RED.A0TR RZ, [UR5+0x80], R28 ;  /* 0x0000801cffffc9a7 */ /* 0x0005e20008300405 */
[----:B------:R-:W-:Y:S04]  /*5530*/  UISETP.NE.AND UP0, UPT, UR6, 0x3, UPT ;  /* 0x000000030600788c */ /* 0x000fe8000bf05270 */
[----:B------:R-:W-:Y:S06]  /*5540*/  USEL UR5, URZ, 0x1, UP0 ;  /* 0x00000001ff057887 */ /* 0x000fec0008000000 */
[----:B------:R-:W-:Y:S01]  /*5550*/  LOP3.LUT R34, R34, UR5, RZ, 0x3c, !PT ;  /* 0x0000000522227c12 */ /* 0x000fe2000f8e3cff */
[----:B------:R-:W-:Y:S01]  /*5560*/  SYNCS.ARRIVE.TRANS64.RED.A1T0 RZ, [UR7], RZ ;  /* 0x000000ffffff79a7 */ /* 0x000fe20008100407 */
[----:B-1----:R-:W-:Y:S02]  /*5570*/  USEL UR8, UR6, URZ, UP0 ;  /* 0x000000ff06087287 */ /* 0x002fe40008000000 */
[----:B------:R-:W-:Y:S01]  /*5580*/  UPLOP3.LUT UP0, UPT, UPT, UPT, UPT, 0x80, 0x8 ;  /* 0x000000000008789c */ /* 0x000fe20003f0f070 */
[----:B------:R-:W-:Y:S10]  /*5590*/  @P3 BRA `(.L_x_92) ;  /* 0xfffffff4001c3947 */ /* 0x000ff4000383ffff */
[----:B------:R-:W-:Y:S01]  /*55a0*/  UIADD3 UR4, UPT, UPT, UR4, 0x98, URZ ;  /* 0x0000009804047890 */ /* 0x000fe2000fffe0ff */
[----:B------:R-:W-:-:S03]  /*55b0*/  SHF.L.U32 R2, R34, 0x1f, RZ ;  /* 0x0000001f22027819 */ /* 0x000fc600000006ff */
[----:B------:R-:W-:-:S09]  /*55c0*/  ULEA UR5, UR8, UR4, 0x3 ;  /* 0x0000000408057291 */ /* 0x000fd2000f8e18ff */
[----:B------:R-:W1:Y:S02]  /*55d0*/  SYNCS.PHASECHK.TRANS64.TRYWAIT P0, [UR5], R2 ;  /* 0x00000002ff0075a7 */ /* 0x000e640008001105 */
[----:B-1----:R-:W-:Y:S05]  /*55e0*/  @!P0 BRA `(.L_x_93) ;  /* 0x0000003400948947 */ /* 0x002fea0003800000 */
.L_x_169:
        /* <DEDUP_REMOVED lines=9> */
.L_x_171:
[----:B------:R-:W-:-:S04]  /*5680*/  UIADD3 UR6, UPT, UPT, UR6, 0x1, URZ ;  /* 0x0000000106067890 */ /* 0x000fc8000fffe0ff */
[----:B------:R-:W-:-:S04]  /*5690*/  UISETP.NE.AND UP0, UPT, UR6, 0x3, UPT ;  /* 0x000000030600788c */ /* 0x000fc8000bf05270 */
[----:B------:R-:W-:Y:S02]  /*56a0*/  USEL UR5, URZ, 0x1, UP0 ;  /* 0x00000001ff057887 */ /* 0x000fe40008000000 */
[----:B------:R-:W-:-:S04]  /*56b0*/  USEL UR6, UR6, URZ, UP0 ;  /* 0x000000ff06067287 */ /* 0x000fc80008000000 */
[----:B------:R-:W-:Y:S01]  /*56c0*/  ULEA UR6, UR6, UR4, 0x3 ;  /* 0x0000000406067291 */ /* 0x000fe2000f8e18ff */
[----:B-1----:R-:W-:-:S04]  /*56d0*/  LOP3.LUT R2, R34, UR5, RZ, 0x3c, !PT ;  /* 0x0000000522027c12 */ /* 0x002fc8000f8e3cff */
[----:B------:R-:W-:Y:S01]  /*56e0*/  SHF.L.U32 R2, R2, 0x1f, RZ ;  /* 0x0000001f02027819 */ /* 0x000fe200000006ff */
[----:B------:R-:W-:-:S07]  /*56f0*/  IMAD.U32 R0, RZ, RZ, UR6 ;  /* 0x00000006ff007e24 */ /* 0x000fce000f8e00ff */
.L_x_95:
[----:B-1----:R1:W3:Y:S02]  /*5700*/  SYNCS.PHASECHK.TRANS64.TRYWAIT P0, [R0+URZ], R2 ;  /* 0x00000002000075a7 */ /* 0x0022e400080011ff */
[----:B---3--:R-:W-:Y:S05]  /*5710*/  @!P0 NANOSLEEP.SYNCS 0x989680 ;  /* 0x009896800000895d */ /* 0x008fea0003900000 */
[----:B------:R-:W3:Y:S02]  /*5720*/  @!P0 SYNCS.PHASECHK.TRANS64 P0, [R0+URZ], R2 ;  /* 0x00000002000085a7 */ /* 0x000ee400080010ff */
[----:B---3--:R-:W-:Y:S05]  /*5730*/  @P0 EXIT ;  /* 0x000000000000094d */ /* 0x008fea0003800000 */
[----:B------:R-:W-:Y:S05]  /*5740*/  BRA `(.L_x_95) ;  /* 0xfffffffc00ec7947 */ /* 0x000fea000383ffff */
.L_x_83:
[----:B------:R-:W-:-:S06]  /*5750*/  UISETP.GE.AND UP0, UPT, UR6, 0x4, UPT ;  /* 0x000000040600788c */ /* 0x000fcc000bf06270 */
[----:B------:R-:W-:-:S13]  /*5760*/  PLOP3.LUT P0, PT, PT, PT, UP0, 0x80, 0x8 ;  /* 0x000000000008781c */ /* 0x000fda0003f0f008 */
[----:B---3--:R-:W-:Y:S05]  /*5770*/  @!P0 EXIT ;  /* 0x000000000000894d */ /* 0x008fea0003800000 */
[----:B------:R-:W-:Y:S01]  /*5780*/  BAR.SYNC.DEFER_BLOCKING 0x6, 0xa0 ;  /* 0x0182800000007b1d */ /* 0x000fe20000010000 */
[C---:B------:R-:W-:Y:S01]  /*5790*/  IMAD.SHL.U32 R2, R93.reuse, 0x20, RZ ;  /* 0x000000205d027824 */ /* 0x040fe200078e00ff */
[C---:B------:R-:W-:Y:S01]  /*57a0*/  LOP3.LUT R94, R93.reuse, 0x2, RZ, 0xc0, !PT ;  /* 0x000000025d5e7812 */ /* 0x040fe200078ec0ff */
[C---:B------:R-:W-:Y:S01]  /*57b0*/  IMAD.SHL.U32 R99, R93.reuse, 0x4, RZ ;  /* 0x000000045d637824 */ /* 0x040fe200078e00ff */
[C---:B------:R-:W-:Y:S01]  /*57c0*/  LOP3.LUT R100, R93.reuse, 0x60, RZ, 0xc0, !PT ;  /* 0x000000605d647812 */ /* 0x040fe200078ec0ff */
[C---:B------:R-:W-:Y:S01]  /*57d0*/  IMAD.U32 R46, R93.reuse, 0x10000, RZ ;  /* 0x000100005d2e7824 */ /* 0x040fe200078e00ff */
[----:B------:R-:W-:Y:S02]  /*57e0*/  UMOV UR49, 0x400 ;  /* 0x0000040000317882 */ /* 0x000fe40000000000 */
[----:B------:R-:W1:Y:S01]  /*57f0*/  LDC R91, c[0x0][0x370] ;  /* 0x0000dc00ff5b7b82 */ /* 0x000e620000000800 */
[----:B------:R-:W-:Y:S01]  /*5800*/  ULEA UR49, UR45, UR49, 0x18 ;  /* 0x000000312d317291 */ /* 0x000fe2000f8ec0ff */
[----:B------:R-:W-:Y:S01]  /*5810*/  LOP3.LUT R3, R2, 0xc0, RZ, 0xc0, !PT ;  /* 0x000000c002037812 */ /* 0x000fe200078ec0ff */
[----:B------:R-:W-:Y:S01]  /*5820*/  IMAD.MOV.U32 R45, RZ, RZ, RZ ;  /* 0x000000ffff2d7224 */ /* 0x000fe200078e00ff */
[----:B------:R-:W-:Y:S01]  /*5830*/  LOP3.LUT R93, R93, 0x4, RZ, 0xc0, !PT ;  /* 0x000000045d5d7812 */ /* 0x000fe200078ec0ff */
[----:B------:R-:W-:Y:S01]  /*5840*/  UIADD3 UR53, UPT, UPT, UR49, 0x200, URZ ;  /* 0x0000020031357890 */ /* 0x000fe2000fffe0ff */
[----:B------:R-:W-:-:S02]  /*5850*/  LOP3.LUT R99, R3, 0x18, R99, 0xf8, !PT ;  /* 0x0000001803637812 */ /* 0x000fc400078ef863 */
[----:B------:R-:W-:Y:S01]  /*5860*/  CS2R R96, SRZ ;  /* 0x0000000000607805 */ /* 0x000fe2000001ff00 */
[----:B------:R-:W2:Y:S01]  /*5870*/  LDC R42, c[0x0][0xf0c] ;  /* 0x0003c300ff2a7b82 */ /* 0x000ea20000000800 */
[----:B------:R-:W-:Y:S01]  /*5880*/  LOP3.LUT R46, R46, 0x600000, RZ, 0xc0, !PT ;  /* 0x006000002e2e7812 */ /* 0x000fe200078ec0ff */
[----:B------:R-:W-:Y:S01]  /*5890*/  IMAD.MOV.U32 R103, RZ, RZ, RZ ;  /* 0x000000ffff677224 */ /* 0x000fe200078e00ff */
[----:B------:R-:W-:Y:S01]  /*58a0*/  IADD3 R98, PT, PT, -R93, 0x2, RZ ;  /* 0x000000025d627810 */ /* 0x000fe20007ffe1ff */
[----:B------:R-:W-:Y:S01]  /*58b0*/  IMAD.MOV R94, RZ, RZ, -R94 ;  /* 0x000000ffff5e7224 */ /* 0x000fe200078e0a5e */
[----:B------:R-:W-:Y:S01]  /*58c0*/  LOP3.LUT R99, R99, 0xf20, R2, 0xf8, !PT ;  /* 0x00000f2063637812 */ /* 0x000fe200078ef802 */
[----:B------:R-:W-:Y:S01]  /*58d0*/  IMAD.MOV R93, RZ, RZ, -R93 ;  /* 0x000000ffff5d7224 */ /* 0x000fe200078e0a5d */
[----:B------:R-:W3:Y:S01]  /*58e0*/  LDCU.64 UR54, c[0x0][0x348] ;  /* 0x00006900ff3677ac */ /* 0x000ee20008000a00 */
[----:B------:R-:W4:Y:S01]  /*58f0*/  LDC R89, c[0x0][0xf20] ;  /* 0x0003c800ff597b82 */ /* 0x000f220000000800 */
[----:B------:R-:W3:Y:S01]  /*5900*/  LDS R0, [UR49+0x150] ;  /* 0x00015031ff007984 */ /* 0x000ee20008000800 */
[----:B------:R-:W-:Y:S01]  /*5910*/  IMAD.SHL.U32 R98, R98, 0x10, RZ ;  /* 0x0000001062627824 */ /* 0x000fe200078e00ff */
[----:B------:R-:W-:Y:S01]  /*5920*/  LEA R99, R99, UR53, 0x1 ;  /* 0x0000003563637c11 */ /* 0x000fe2000f8e08ff */
[----:B------:R-:W-:Y:S01]  /*5930*/  UMOV UR52, 0x1 ;  /* 0x0000000100347882 */ /* 0x000fe20000000000 */
[----:B------:R-:W-:Y:S01]  /*5940*/  UMOV UR56, URZ ;  /* 0x000000ff00387c82 */ /* 0x000fe20008000000 */
[----:B------:R-:W1:Y:S02]  /*5950*/  LDCU.64 UR40, c[0x0][0xc88] ;  /* 0x00019100ff2877ac */ /* 0x000e640008000a00 */
[----:B------:R-:W1:Y:S01]  /*5960*/  LDC R41, c[0x0][0xf30] ;  /* 0x0003cc00ff297b82 */ /* 0x000e620000000800 */
[----:B------:R-:W1:Y:S01]  /*5970*/  LDCU.64 UR42, c[0x0][0xc90] ;  /* 0x00019200ff2a77ac */ /* 0x000e620008000a00 */
[----:B------:R-:W-:Y:S01]  /*5980*/  UMOV UR51, URZ ;  /* 0x000000ff00337c82 */ /* 0x000fe20008000000 */
[----:B------:R-:W-:-:S05]  /*5990*/  UMOV UR50, URZ ;  /* 0x000000ff00327c82 */ /* 0x000fca0008000000 */
[----:B------:R-:W1:Y:S08]  /*59a0*/  LDC.64 R84, c[0x0][0xf10] ;  /* 0x0003c400ff547b82 */ /* 0x000e700000000a00 */
[----:B------:R-:W1:Y:S08]  /*59b0*/  LDC.64 R38, c[0x0][0xf18] ;  /* 0x0003c600ff267b82 */ /* 0x000e700000000a00 */
[----:B------:R-:W1:Y:S08]  /*59c0*/  LDC.64 R36, c[0x0][0xf28] ;  /* 0x0003ca00ff247b82 */ /* 0x000e700000000a00 */
[----:B------:R-:W1:Y:S01]  /*59d0*/  LDC.64 R82, c[0x0][0xcb0] ;  /* 0x00032c00ff527b82 */ /* 0x000e620000000a00 */
[----:B---3--:R-:W-:-:S07]  /*59e0*/  IMAD.IADD R46, R0, 0x1, R46 ;  /* 0x00000001002e7824 */ /* 0x008fce00078e022e */
[----:B------:R-:W3:Y:S08]  /*59f0*/  LDC.64 R80, c[0x0][0xca8] ;  /* 0x00032a00ff507b82 */ /* 0x000ef00000000a00 */
[----:B--2-4-:R-:W1:Y:S02]  /*5a00*/  LDC R90, c[0x0][0x374] ;  /* 0x0000dd00ff5a7b82 */ /* 0x014e640000000800 */
.L_x_126:
[C---:B------:R-:W-:Y:S02]  /*5a10*/  LEA R0, R103.reuse, UR49, 0x3 ;  /* 0x0000003167007c11 */ /* 0x040fe4000f8e18ff */
[----:B------:R-:W-:Y:S02]  /*5a20*/  SHF.L.U32 R2, R96, 0x1f, RZ ;  /* 0x0000001f60027819 */ /* 0x000fe400000006ff */
[----:B------:R-:W-:Y:S02]  /*5a30*/  LEA R16, R103, UR49, 0x4 ;  /* 0x0000003167107c11 */ /* 0x000fe4000f8e20ff */
[----:B------:R-:W2:Y:S02]  /*5a40*/  SYNCS.PHASECHK.TRANS64.TRYWAIT P0, [R0+URZ+0xc0], R2 ;  /* 0x0000c002000075a7 */ /* 0x000ea400080011ff */
[----:B--2---:R-:W-:Y:S05]  /*5a50*/  @!P0 BRA `(.L_x_96) ;  /* 0x0000003000a88947 */ /* 0x004fea0003800000 */
.L_x_172:
[----:B------:R-:W4:Y:S01]  /*5a60*/  LDC.64 R10, c[0x0][0xf10] ;  /* 0x0003c400ff0a7b82 */ /* 0x000f220000000a00 */
[----:B------:R-:W3:Y:S01]  /*5a70*/  LDS.128 R16, [R16+0x130] ;  /* 0x0001300010107984 */ /* 0x000ee20000000c00 */
[----:B-1----:R-:W-:Y:S01]  /*5a80*/  ISETP.NE.AND P1, PT, R41, 0x1, PT ;  /* 0x000000012900780c */ /* 0x002fe20003f25270 */
[----:B--2---:R-:W-:Y:S01]  /*5a90*/  VIADD R0, R0, 0xd0 ;  /* 0x000000d000007836 */ /* 0x004fe20000000000 */
[----:B------:R-:W-:Y:S04]  /*5aa0*/  ISETP.GE.AND P0, PT, R40, 0x1, PT ;  /* 0x000000012800780c */ /* 0x000fe80003f06270 */
[----:B------:R-:W1:Y:S01]  /*5ab0*/  LDC.64 R8, c[0x0][0xf18] ;  /* 0x0003c600ff087b82 */ /* 0x000e620000000a00 */
[----:B------:R-:W-:Y:S01]  /*5ac0*/  PRMT R0, RZ, 0x654, R0 ;  /* 0x00000654ff007816 */ /* 0x000fe20000000000 */
[----:B------:R-:W-:Y:S01]  /*5ad0*/  @!PT LDS RZ, [RZ] ;  /* 0x00000000fffff984 */ /* 0x000fe20000000800 */
[----:B------:R-:W-:Y:S01]  /*5ae0*/  @!PT LDS RZ, [RZ] ;  /* 0x00000000fffff984 */ /* 0x000fe20000000800 */
[----:B------:R-:W-:Y:S01]  /*5af0*/  @!PT LDS RZ, [RZ] ;  /* 0x00000000fffff984 */ /* 0x000fe20000000800 */
[----:B------:R-:W-:Y:S01]  /*5b00*/  @!PT LDS RZ, [RZ] ;  /* 0x00000000fffff984 */ /* 0x000fe20000000800 */
[----:B------:R2:W-:Y:S06]  /*5b10*/  MEMBAR.ALL.CTA ;  /* 0x0000000000007992 */ /* 0x0005ec0000008000 */
[----:B--2---:R-:W2:Y:S01]  /*5b20*/  FENCE.VIEW.ASYNC.S ;  /* 0x00000000000073c6 */ /* 0x004ea20000000000 */
[----:B------:R-:W1:Y:S08]  /*5b30*/  @!P1 LDC R12, c[0x0][0xf20] ;  /* 0x0003c800ff0c9b82 */ /* 0x000e700000000800 */
[----:B------:R-:W1:Y:S01]  /*5b40*/  @!P1 LDC R7, c[0x0][0xf0c] ;  /* 0x0003c300ff079b82 */ /* 0x000e620000000800 */
[----:B--2---:R2:W-:Y:S01]  /*5b50*/  SYNCS.ARRIVE.TRANS64.RED.A1T0 RZ, [R0+URZ], RZ ;  /* 0x000000ff00ff79a7 */ /* 0x0045e200081004ff */
[----:B---3--:R-:W-:Y:S04]  /*5b60*/  LOP3.LUT P4, RZ, R18, 0x1, RZ, 0xc0, !PT ;  /* 0x0000000112ff7812 */ /* 0x008fe8000788c0ff */
[----:B------:R-:W-:Y:S09]  /*5b70*/  P2R R101, PR, RZ, 0x10 ;  /* 0x00000010ff657803 */ /* 0x000ff20000000000 */
[----:B------:R-:W-:Y:S02]  /*5b80*/  @P4 MOV R44, R16 ;  /* 0x00000010002c4202 */ /* 0x000fe40000000f00 */
[----:B------:R-:W-:Y:S01]  /*5b90*/  @P4 LOP3.LUT R43, R17, 0xffff, RZ, 0xc0, !PT ;  /* 0x0000ffff112b4812 */ /* 0x000fe200078ec0ff */
[----:B--2-4-:R-:W-:Y:S06]  /*5ba0*/  @!P0 BRA `(.L_x_97) ;  /* 0x0000000000a48947 */ /* 0x014fec0003800000 */
[----:B------:R-:W-:Y:S01]  /*5bb0*/  IMAD.HI.U32 R0, R90, R39, RZ ;  /* 0x000000275a007227 */ /* 0x000fe200078e00ff */
[----:B------:R-:W-:Y:S02]  /*5bc0*/  ISETP.NE.AND P0, PT, R38, 0x1, PT ;  /* 0x000000012600780c */ /* 0x000fe40003f05270 */
[----:B------:R-:W-:Y:S01]  /*5bd0*/  ISETP.NE.AND P2, PT, R40, 0x1, PT ;  /* 0x000000012800780c */ /* 0x000fe20003f45270 */
[----:B------:R-:W-:Y:S01]  /*5be0*/  IMAD.HI.U32 R4, R91, R84, RZ ;  /* 0x000000545b047227 */ /* 0x000fe200078e00ff */
[----:B------:R-:W-:Y:S02]  /*5bf0*/  SHF.R.U32.HI R0, RZ, R89, R0 ;  /* 0x00000059ff007219 */ /* 0x000fe40000011600 */
[----:B------:R-:W-:Y:S01]  /*5c00*/  ISETP.NE.AND P3, PT, R42, 0x1, PT ;  /* 0x000000012a00780c */ /* 0x000fe20003f65270 */
[----:B------:R-:W-:Y:S01]  /*5c10*/  IMAD.HI.U32 R6, R43, R39, RZ ;  /* 0x000000272b067227 */ /* 0x000fe200078e00ff */
[-C--:B------:R-:W-:Y:S02]  /*5c20*/  SHF.R.U32.HI R4, RZ, R85.reuse, R4 ;  /* 0x00000055ff047219 */ /* 0x080fe40000011604 */
        /* <DEDUP_REMOVED lines=14> */
[C---:B------:R-:W-:Y:S03]  /*5d10*/  IMAD.HI.U32 R0, R3.reuse, R36, RZ ;  /* 0x0000002403007227 */ /* 0x040fe600078e00ff */
[C---:B------:R-:W-:Y:S02]  /*5d20*/  ISETP.GE.OR P0, PT, R2.reuse, R5, P0 ;  /* 0x000000050200720c */ /* 0x040fe40000706670 */
[----:B------:R-:W-:Y:S04]  /*5d30*/  SHF.R.U32.HI R0, RZ, R37, R0 ;  /* 0x00000025ff007219 */ /* 0x000fe80000011600 */
[C---:B------:R-:W-:Y:S05]  /*5d40*/  SEL R6, R3.reuse, R0, !P2 ;  /* 0x0000000003067207 */ /* 0x040fea0005000000 */
        /* <DEDUP_REMOVED lines=14> */
[----:B------:R-:W-:Y:S07]  /*5e30*/  IMAD R43, R3, R38, R43 ;  /* 0x00000026032b7224 */ /* 0x000fee00078e022b */
.L_x_97:
[----:B------:R-:W-:Y:S01]  /*5e40*/  @!P1 IMAD.HI.U32 R0, R44, R10, RZ ;  /* 0x0000000a2c009227 */ /* 0x000fe200078e00ff */
[----:B-1----:R-:W-:Y:S01]  /*5e50*/  @!P1 ISETP.NE.AND P0, PT, R8, 0x1, PT ;  /* 0x000000010800980c */ /* 0x002fe20003f05270 */
[----:B------:R-:W-:Y:S01]  /*5e60*/  ULOP3.LUT UP0, URZ, UR53, 0x1b0, URZ, 0xc0, !UPT ;  /* 0x000001b035ff7892 */ /* 0x000fe2000f80c0ff */
[----:B------:R-:W-:Y:S01]  /*5e70*/  @!P1 ISETP.NE.AND P2, PT, R7, 0x1, PT ;  /* 0x000000010700980c */ /* 0x000fe20003f45270 */
[----:B------:R-:W-:Y:S01]  /*5e80*/  @!P1 IMAD.HI.U32 R2, R43, R9, RZ ;  /* 0x000000092b029227 */ /* 0x000fe200078e00ff */
[----:B------:R-:W-:Y:S01]  /*5e90*/  @!P1 SHF.R.U32.HI R0, RZ, R11, R0 ;  /* 0x0000000bff009219 */ /* 0x000fe20000011600 */
[----:B------:R-:W-:Y:S01]  /*5ea0*/  USHF.L.U32 UR38, UR27, 0x7, URZ ;  /* 0x000000071b267899 */ /* 0x000fe200080006ff */
[----:B------:R-:W-:Y:S01]  /*5eb0*/  R2UR UR37, R24 ;  /* 0x00000000182572ca */ /* 0x000fe200000e0000 */
[----:B------:R-:W-:Y:S01]  /*5ec0*/  VIADD R103, R103, 0x1 ;  /* 0x0000000167677836 */ /* 0x000fe20000000000 */
[----:B------:R-:W-:Y:S02]  /*5ed0*/  @!P1 SHF.R.U32.HI R2, RZ, R12, R2 ;  /* 0x0000000cff029219 */ /* 0x000fe40000011602 */
[----:B------:R-:W-:Y:S02]  /*5ee0*/  @!P1 SEL R3, R44, R0, !P2 ;  /* 0x000000002c039207 */ /* 0x000fe40005000000 */
[----:B------:R-:W-:Y:S02]  /*5ef0*/  @!P1 SEL R2, R43, R2, !P0 ;  /* 0x000000022b029207 */ /* 0x000fe40004000000 */
[----:B------:R-:W-:Y:S03]  /*5f00*/  @P4 SHF.R.U32.HI R95, RZ, 0x10, R17 ;  /* 0x00000010ff5f4819 */ /* 0x000fe60000011611 */
[----:B------:R-:W-:Y:S02]  /*5f10*/  @!P1 IMAD.IADD R0, R2, 0x1, -R3 ;  /* 0x0000000102009824 */ /* 0x000fe400078e0a03 */
[----:B------:R-:W-:Y:S01]  /*5f20*/  @!P1 IMAD.IADD R2, R3, 0x1, -R2 ;  /* 0x0000000103029824 */ /* 0x000fe200078e0a02 */
[----:B------:R-:W-:Y:S01]  /*5f30*/  USHF.L.U32 UR37, UR37, 0x6, URZ ;  /* 0x0000000625257899 */ /* 0x000fe200080006ff */
[----:B------:R-:W-:Y:S02]  /*5f40*/  @!P1 IMAD R44, R0, R7, R44 ;  /* 0x00000007002c9224 */ /* 0x000fe400078e022c */
[----:B------:R-:W-:Y:S01]  /*5f50*/  @!P1 IMAD R43, R2, R8, R43 ;  /* 0x00000008022b9224 */ /* 0x000fe200078e022b */
[----:B------:R-:W-:Y:S08]  /*5f60*/  BRA.U !UP0, `(.L_x_98) ;  /* 0x00000001087c7547 */ /* 0x000ff0000b800000 */
[----:B------:R-:W1:Y:S01]  /*5f70*/  LDCU.64 UR8, c[0x4][0x80] ;  /* 0x01001000ff0877ac */ /* 0x000e620008000a00 */
[----:B------:R-:W-:Y:S01]  /*5f80*/  MOV R2, 0x0 ;  /* 0x0000000000027802 */ /* 0x000fe20000000f00 */
[----:B------:R-:W-:Y:S02]  /*5f90*/  HFMA2 R12, -RZ, RZ, 0, 5.9604644775390625e-08 ;  /* 0x00000001ff0c7431 */ /* 0x000fe400000001ff */
[----:B------:R-:W-:Y:S01]  /*5fa0*/  IMAD.MOV.U32 R8, RZ, RZ, 0x70 ;  /* 0x00000070ff087424 */ /* 0x000fe200078e00ff */
[----:B------:R2:W3:Y:S01]  /*5fb0*/  LDC.64 R14, c[0x4][R2] ;  /* 0x01000000020e7b82 */ /* 0x0004e20000000a00 */
[----:B------:R-:W4:Y:S01]  /*5fc0*/  LDCU.64 UR6, c[0x4][0x88] ;  /* 0x01001100ff0677ac */ /* 0x000f220008000a00 */
[----:B------:R-:W-:Y:S01]  /*5fd0*/  IMAD.MOV.U32 R13, RZ, RZ, RZ ;  /* 0x000000ffff0d7224 */ /* 0x000fe200078e00ff */
[----:B------:R-:W2:Y:S01]  /*5fe0*/  LDCU.64 UR4, c[0x4][0x8] ;  /* 0x01000100ff0477ac */ /* 0x000ea20008000a00 */
[----:B-1----:R-:W-:Y:S01]  /*5ff0*/  MOV R5, UR9 ;  /* 0x0000000900057c02 */ /* 0x002fe20008000f00 */
[----:B------:R-:W-:Y:S01]  /*6000*/  IMAD.U32 R4, RZ, RZ, UR8 ;  /* 0x00000008ff047e24 */ /* 0x000fe2000f8e00ff */
[----:B----4-:R-:W-:Y:S01]  /*6010*/  MOV R7, UR7 ;  /* 0x0000000700077c02 */ /* 0x010fe20008000f00 */
[----:B------:R-:W-:Y:S01]  /*6020*/  IMAD.U32 R6, RZ, RZ, UR6 ;  /* 0x00000006ff067e24 */ /* 0x000fe2000f8e00ff */
[----:B--2---:R-:W-:Y:S01]  /*6030*/  MOV R11, UR5 ;  /* 0x00000005000b7c02 */ /* 0x004fe20008000f00 */
[----:B------:R-:W-:Y:S02]  /*6040*/  IMAD.U32 R10, RZ, RZ, UR4 ;  /* 0x00000004ff0a7e24 */ /* 0x000fe4000f8e00ff */
[----:B------:R-:W-:Y:S07]  /*6050*/  LEPC R20, `(.L_x_99) ;  /* 0x000000001014794e */ /* 0x000fee0000000000 */
[----:B---3-5:R-:W-:Y:S05]  /*6060*/  CALL.ABS.NOINC R14 ;  /* 0x000000000e007343 */ /* 0x028fea0003c00000 */
.L_x_99:
[----:B------:R-:W1:Y:S01]  /*6070*/  LDCU.64 UR8, c[0x4][0x80] ;  /* 0x01001000ff0877ac */ /* 0x000e620008000a00 */
[----:B------:R-:W2:Y:S01]  /*6080*/  LDC.64 R2, c[0x4][R2] ;  /* 0x0100000002027b82 */ /* 0x000ea20000000a00 */
[----:B------:R-:W-:Y:S02]  /*6090*/  HFMA2 R12, -RZ, RZ, 0, 5.9604644775390625e-08 ;  /* 0x00000001ff0c7431 */ /* 0x000fe400000001ff */
[----:B------:R-:W-:Y:S02]  /*60a0*/  IMAD.MOV.U32 R8, RZ, RZ, 0x70 ;  /* 0x00000070ff087424 */ /* 0x000fe400078e00ff */
[----:B------:R-:W-:Y:S01]  /*60b0*/  IMAD.MOV.U32 R13, RZ, RZ, RZ ;  /* 0x000000ffff0d7224 */ /* 0x000fe200078e00ff */
[----:B------:R-:W3:Y:S01]  /*60c0*/  LDCU.64 UR6, c[0x4][0x88] ;  /* 0x01001100ff0677ac */ /* 0x000ee20008000a00 */
[----:B------:R-:W4:Y:S01]  /*60d0*/  LDCU.64 UR4, c[0x4][0x8] ;  /* 0x01000100ff0477ac */ /* 0x000f220008000a00 */
[----:B-1----:R-:W-:Y:S02]  /*60e0*/  MOV R4, UR8 ;  /* 0x0000000800047c02 */ /* 0x002fe40008000f00 */
[----:B------:R-:W-:Y:S02]  /*60f0*/  MOV R5, UR9 ;  /* 0x0000000900057c02 */ /* 0x000fe40008000f00 */
[----:B---3--:R-:W-:Y:S01]  /*6100*/  MOV R7, UR7 ;  /* 0x0000000700077c02 */ /* 0x008fe20008000f00 */
[----:B------:R-:W-:Y:S01]  /*6110*/  IMAD.U32 R6, RZ, RZ, UR6 ;  /* 0x00000006ff067e24 */ /* 0x000fe2000f8e00ff */
[----:B----4-:R-:W-:Y:S01]  /*6120*/  MOV R11, UR5 ;  /* 0x00000005000b7c02 */ /* 0x010fe20008000f00 */
[----:B------:R-:W-:Y:S02]  /*6130*/  IMAD.U32 R10, RZ, RZ, UR4 ;  /* 0x00000004ff0a7e24 */ /* 0x000fe4000f8e00ff */
[----:B------:R-:W-:Y:S07]  /*6140*/  LEPC R20, `(.L_x_98) ;  /* 0x000000001014794e */ /* 0x000fee0000000000 */
[----:B--2---:R-:W-:Y:S05]  /*6150*/  CALL.ABS.NOINC R2 ;  /* 0x0000000002007343 */ /* 0x004fea0003c00000 */
.L_x_98:
[----:B------:R-:W-:Y:S01]  /*6160*/  ISETP.NE.U32.AND P4, PT, R82, RZ, PT ;  /* 0x000000ff5200720c */ /* 0x000fe20003f85070 */
[----:B------:R-:W-:Y:S01]  /*6170*/  UISETP.NE.AND UP2, UPT, UR48, URZ, UPT ;  /* 0x000000ff3000728c */ /* 0x000fe2000bf45270 */
[----:B------:R-:W-:Y:S01]  /*6180*/  ISETP.NE.U32.AND P2, PT, RZ, UR40, PT ;  /* 0x00000028ff007c0c */ /* 0x000fe2000bf45070 */
[----:B------:R-:W-:Y:S01]  /*6190*/  UISETP.NE.U32.AND UP1, UPT, UR42, URZ, UPT ;  /* 0x000000ff2a00728c */ /* 0x000fe2000bf25070 */
[----:B------:R-:W-:Y:S01]  /*61a0*/  ISETP.NE.AND.EX P4, PT, R83, RZ, PT, P4 ;  /* 0x000000ff5300720c */ /* 0x000fe20003f85340 */
[----:B------:R-:W-:Y:S01]  /*61b0*/  UPLOP3.LUT UP0, UPT, UPT, UPT, UPT, 0x40, 0x4 ;  /* 0x000000000004789c */ /* 0x000fe20003f0e870 */
[----:B------:R-:W-:Y:S01]  /*61c0*/  ISETP.NE.AND.EX P2, PT, RZ, UR41, PT, P2 ;  /* 0x00000029ff007c0c */ /* 0x000fe2000bf45320 */
[----:B------:R-:W-:Y:S01]  /*61d0*/  UISETP.NE.AND.EX UP1, UPT, UR43, URZ, UPT, UP1 ;  /* 0x000000ff2b00728c */ /* 0x000fe2000bf25310 */
[----:B------:R-:W-:Y:S04]  /*61e0*/  PLOP3.LUT P1, PT, PT, PT, UP2, 0x80, 0x8 ;  /* 0x000000000008781c */ /* 0x000fe80003f2f028 */
[----:B------:R-:W-:Y:S06]  /*61f0*/  @UP2 UPLOP3.LUT UP0, UPT, UPT, UPT, UP1, 0x80, 0x8 ;  /* 0x000000000008289c */ /* 0x000fec0003f0f010 */
[----:B------:R-:W-:Y:S01]  /*6200*/  PLOP3.LUT P0, PT, PT, PT, UP0, 0x80, 0x8 ;  /* 0x000000000008781c */ /* 0x000fe20003f0f008 */
[----:B------:R-:W-:Y:S01]  /*6210*/  @!UPT UIADD3 URZ, UPT, UPT, URZ, URZ, URZ ;  /* 0x000000fffffff290 */ /* 0x000fe2000fffe0ff */
[----:B------:R-:W-:Y:S11]  /*6220*/  BRA.U !UP1, `(.L_x_100) ;  /* 0x0000000109387547 */ /* 0x000ff6000b800000 */
[----:B------:R-:W-:Y:S01]  /*6230*/  UISETP.NE.U32.AND UP0, UPT, UR40, URZ, UPT ;  /* 0x000000ff2800728c */ /* 0x000fe2000bf05070 */
[----:B------:R-:W-:Y:S02]  /*6240*/  HFMA2 R0, -RZ, RZ, 0, 5.9604644775390625e-08 ;  /* 0x00000001ff007431 */ /* 0x000fe400000001ff */
[----:B------:R-:W-:Y:S01]  /*6250*/  IMAD.MOV.U32 R88, RZ, RZ, 0x1 ;  /* 0x00000001ff587424 */ /* 0x000fe200078e00ff */
[----:B------:R-:W-:Y:S06]  /*6260*/  UISETP.NE.AND.EX UP0, UPT, UR41, URZ, UPT, UP0 ;  /* 0x000000ff2900728c */ /* 0x000fec000bf05300 */
[----:B------:R-:W-:Y:S05]  /*6270*/  PLOP3.LUT P3, PT, PT, PT, UP0, 0x80, 0x8 ;  /* 0x000000000008781c */ /* 0x000fea0003f6f008 */
[----:B------:R-:W1:Y:S01]  /*6280*/  @UP0 LDCU.64 UR6, c[0x0][0xc88] ;  /* 0x00019100ff0607ac */ /* 0x000e620008000a00 */
[----:B------:R-:W-:Y:S07]  /*6290*/  @UP0 UIMAD UR4, UR44, UR42, URZ ;  /* 0x0000002a2c0402a4 */ /* 0x000fee000f8e02ff */
[----:B------:R-:W-:Y:S01]  /*62a0*/  @!P3 PRMT R88, R0, 0x7610, R88 ;  /* 0x000076100058b816 */ /* 0x000fe20000000058 */
[----:B-1----:R-:W-:Y:S03]  /*62b0*/  @UP0 UIMAD.WIDE UR6, UR4, 0x4, UR6 ;  /* 0x00000004040608a5 */ /* 0x002fe6000f8e0206 */
[----:B------:R-:W1:Y:S03]  /*62c0*/  @!UP0 LDCU UR4, c[0x0][0xc80] ;  /* 0x00019000ff0487ac */ /* 0x000e660008000800 */
[----:B------:R-:W-:Y:S01]  /*62d0*/  IMAD.U32 R2, RZ, RZ, UR6 ;  /* 0x00000006ff027e24 */ /* 0x000fe2000f8e00ff */
[----:B------:R-:W-:Y:S05]  /*62e0*/  MOV R3, UR7 ;  /* 0x0000000700037c02 */ /* 0x000fea0008000f00 */
[----:B-----5:R2:W5:Y:S02]  /*62f0*/  @P3 LDG.E R49, desc[UR46][R2.64] ;  /* 0x0000002e02313981 */ /* 0x020564000c1e1900 */
[----:B-12---:R-:W-:Y:S02]  /*6300*/  @!P3 IMAD.U32 R49, RZ, RZ, UR4 ;  /* 0x00000004ff31be24 */ /* 0x006fe4000f8e00ff */
.L_x_100:
[----:B------:R-:W-:Y:S05]  /*6310*/  @!P4 BRA `(.L_x_101) ;  /* 0x000000000020c947 */ /* 0x000fea0003800000 */
[----:B------:R-:W-:Y:S04]  /*6320*/  ISETP.NE.U32.AND P3, PT, R80, RZ, PT ;  /* 0x000000ff5000720c */ /* 0x000fe80003f65070 */
[----:B------:R-:W-:Y:S11]  /*6330*/  ISETP.NE.AND.EX P3, PT, R81, RZ, PT, P3 ;  /* 0x000000ff5100720c */ /* 0x000ff60003f65330 */
[----:B------:R-:W-:Y:S02]  /*6340*/  @!UPT UIADD3 URZ, UPT, UPT, URZ, URZ, URZ ;  /* 0x000000fffffff290 */ /* 0x000fe4000fffe0ff */
[----:B------:R-:W1:Y:S01]  /*6350*/  @P3 LDC.64 R2, c[0x0][0xca8] ;  /* 0x00032a00ff023b82 */ /* 0x000e620000000a00 */
[----:B------:R-:W-:Y:S04]  /*6360*/  @P3 IMAD R0, R82, UR44, RZ ;  /* 0x0000002c52003c24 */ /* 0x000fe8000f8e02ff */
[----:B-1----:R-:W-:Y:S05]  /*6370*/  @P3 IMAD.WIDE R2, R0, 0x4, R2 ;  /* 0x0000000400023825 */ /* 0x002fea00078e0202 */
[----:B-----5:R1:W5:Y:S02]  /*6380*/  @P3 LDG.E R47, desc[UR46][R2.64] ;  /* 0x0000002e022f3981 */ /* 0x020364000c1e1900 */
[----:B-1----:R-:W2:Y:S02]  /*6390*/  @!P3 LDC R47, c[0x0][0xca0] ;  /* 0x00032800ff2fbb82 */ /* 0x002ea40000000800 */
.L_x_101:
[----:B-----5:R-:W-:Y:S01]  /*63a0*/  FSETP.NEU.AND P3, PT, R49, RZ, PT ;  /* 0x000000ff3100720b */ /* 0x020fe20003f6d000 */
[----:B------:R-:W-:Y:S01]  /*63b0*/  ULOP3.LUT UR4, UR52, 0x1, URZ, 0x3c, !UPT ;  /* 0x0000000134047892 */ /* 0x000fe2000f8e3cff */
[----:B------:R-:W-:Y:S01]  /*63c0*/  SEL R4, RZ, 0xffffffff, P2 ;  /* 0xffffffffff047807 */ /* 0x000fe20001000000 */
[----:B------:R-:W-:Y:S01]  /*63d0*/  IMAD.U32 R72, RZ, RZ, UR56 ;  /* 0x00000038ff487e24 */ /* 0x000fe2000f8e00ff */
[----:B------:R-:W-:Y:S01]  /*63e0*/  @P1 LOP3.LUT P2, RZ, R88, 0xff, RZ, 0xc0, !PT ;  /* 0x000000ff58ff1812 */ /* 0x000fe2000784c0ff */
[----:B------:R-:W-:Y:S01]  /*63f0*/  IMAD.SHL.U32 R106, R94, 0x10, RZ ;  /* 0x000000105e6a7824 */ /* 0x000fe200078e00ff */
[----:B------:R-:W-:Y:S01]  /*6400*/  @P1 SEL R0, RZ, 0xffffffff, P3 ;  /* 0xffffffffff001807 */ /* 0x000fe20001800000 */
[----:B------:R-:W-:Y:S01]  /*6410*/  IMAD.U32 R107, RZ, RZ, UR4 ;  /* 0x00000004ff6b7e24 */ /* 0x000fe2000f8e00ff */
[----:B------:R-:W-:Y:S01]  /*6420*/  LEA R73, R45, UR49, 0x3 ;  /* 0x000000312d497c11 */ /* 0x000fe2000f8e18ff */
[----:B------:R-:W-:Y:S01]  /*6430*/  IMAD.SHL.U32 R72, R72, 0x2000, RZ ;  /* 0x0000200048487824 */ /* 0x000fe200078e00ff */
[----:B------:R-:W-:Y:S01]  /*6440*/  @P0 SEL R0, R4, R0, !P2 ;  /* 0x0000000004000207 */ /* 0x000fe20005000000 */
[----:B------:R-:W-:Y:S01]  /*6450*/  IMAD.SHL.U32 R105, R93, 0x10, RZ ;  /* 0x000000105d697824 */ /* 0x000fe200078e00ff */
[----:B------:R-:W-:Y:S01]  /*6460*/  PLOP3.LUT P2, PT, PT, PT, UP1, 0x80, 0x8 ;  /* 0x000000000008781c */ /* 0x000fe20003f4f018 */
[----:B------:R-:W-:Y:S01]  /*6470*/  IMAD.IADD R67, R99, 0x1, R72 ;  /* 0x0000000163437824 */ /* 0x000fe200078e0248 */
[----:B------:R-:W-:Y:S01]  /*6480*/  @P1 LOP3.LUT R0, R0, 0x1, RZ, 0xc0, !PT ;  /* 0x0000000100001812 */ /* 0x000fe200078ec0ff */
[----:B------:R-:W-:Y:S01]  /*6490*/  BSSY B1, `(.L_x_102) ;  /* 0x0000039000017945 */ /* 0x000fe20003800000 */
[----:B------:R-:W-:Y:S01]  /*64a0*/  LOP3.LUT P4, R102, R88, 0xff, RZ, 0xc0, !PT ;  /* 0x000000ff58667812 */ /* 0x000fe2000788c0ff */
[----:B------:R-:W-:Y:S01]  /*64b0*/  IMAD.IADD R66, R67, 0x1, R106 ;  /* 0x0000000143427824 */ /* 0x000fe200078e026a */
[----:B------:R-:W-:Y:S01]  /*64c0*/  ISETP.NE.U32.OR P5, PT, R0, 0x1, !P1 ;  /* 0x000000010000780c */ /* 0x000fe20004fa5470 */
[----:B------:R-:W-:Y:S01]  /*64d0*/  IMAD.U32 R0, RZ, RZ, UR56 ;  /* 0x00000038ff007e24 */ /* 0x000fe2000f8e00ff */
[----:B------:R-:W-:Y:S01]  /*64e0*/  SEL R3, RZ, 0xffffffff, P3 ;  /* 0xffffffffff037807 */ /* 0x000fe20001800000 */
[----:B------:R-:W-:Y:S01]  /*64f0*/  IMAD.MOV.U32 R75, RZ, RZ, 0x1 ;  /* 0x00000001ff4b7424 */ /* 0x000fe200078e00ff */
[----:B------:R-:W-:Y:S01]  /*6500*/  P2R R104, PR, RZ, 0x20 ;  /* 0x00000020ff687803 */ /* 0x000fe20000000000 */
[----:B------:R-:W-:Y:S01]  /*6510*/  IMAD R48, R45, 0x40, R46 ;  /* 0x000000402d307824 */ /* 0x000fe200078e022e */
[----:B------:R-:W-:Y:S01]  /*6520*/  LEA R0, R0, UR49, 0x3 ;  /* 0x0000003100007c11 */ /* 0x000fe2000f8e18ff */
[----:B------:R-:W-:Y:S01]  /*6530*/  IMAD.U32 R74, RZ, RZ, UR56 ;  /* 0x00000038ff4a7e24 */ /* 0x000fe2000f8e00ff */
[----:B------:R-:W-:Y:S02]  /*6540*/  @P2 SEL R3, R4, R3, !P4 ;  /* 0x0000000304032207 */ /* 0x000fe40006000000 */
[----:B------:R-:W-:Y:S02]  /*6550*/  CS2R R78, SRZ ;  /* 0x00000000004e7805 */ /* 0x000fe4000001ff00 */
[----:B------:R-:W-:Y:S02]  /*6560*/  CS2R R76, SRZ ;  /* 0x00000000004c7805 */ /* 0x000fe4000001ff00 */
[----:B------:R-:W-:Y:S02]  /*6570*/  CS2R R70, SRZ ;  /* 0x0000000000467805 */ /* 0x000fe4000001ff00 */
[----:B------:R-:W-:Y:S02]  /*6580*/  LOP3.LUT R3, R3, 0x1, RZ, 0xc0, !PT ;  /* 0x0000000103037812 */ /* 0x000fe400078ec0ff */
[----:B------:R-:W-:Y:S02]  /*6590*/  CS2R R68, SRZ ;  /* 0x0000000000447805 */ /* 0x000fe4000001ff00 */
[----:B------:R-:W-:Y:S02]  /*65a0*/  @P5 SHF.L.U32 R2, R107, 0x1f, RZ ;  /* 0x0000001f6b025819 */ /* 0x000fe400000006ff */
[----:B------:R-:W-:Y:S02]  /*65b0*/  CS2R R62, SRZ ;  /* 0x00000000003e7805 */ /* 0x000fe4000001ff00 */
[----:B------:R-:W-:Y:S02]  /*65c0*/  ISETP.NE.U32.AND P2, PT, R3, 0x1, PT ;  /* 0x000000010300780c */ /* 0x000fe40003f45070 */
[----:B------:R-:W-:Y:S01]  /*65d0*/  CS2R R60, SRZ ;  /* 0x00000000003c7805 */ /* 0x000fe2000001ff00 */
[----:B------:R1:W3:Y:S01]  /*65e0*/  @P5 SYNCS.PHASECHK.TRANS64.TRYWAIT P1, [R0+URZ+0x80], R2 ;  /* 0x00008002000055a7 */ /* 0x0002e200080211ff */
[----:B------:R-:W-:Y:S02]  /*65f0*/  CS2R R58, SRZ ;  /* 0x00000000003a7805 */ /* 0x000fe4000001ff00 */
[----:B------:R-:W-:Y:S02]  /*6600*/  P2R R108, PR, RZ, 0x4 ;  /* 0x00000004ff6c7803 */ /* 0x000fe40000000000 */
[----:B------:R-:W-:Y:S01]  /*6610*/  CS2R R56, SRZ ;  /* 0x0000000000387805 */ /* 0x000fe2000001ff00 */
[----:B------:R-:W-:Y:S02]  /*6620*/  IMAD.IADD R65, R67, 0x1, R105 ;  /* 0x0000000143417824 */ /* 0x000fe400078e0269 */
[----:B------:R-:W-:Y:S01]  /*6630*/  IMAD.IADD R64, R98, 0x1, R66 ;  /* 0x0000000162407824 */ /* 0x000fe200078e0242 */
[----:B-1----:R-:W-:Y:S04]  /*6640*/  SHF.L.U32 R2, R97, 0x1f, RZ ;  /* 0x0000001f61027819 */ /* 0x002fe800000006ff */
[----:B------:R1:W4:Y:S01]  /*6650*/  SYNCS.PHASECHK.TRANS64.TRYWAIT P0, [R73+URZ+0xe0], R2 ;  /* 0x0000e002490075a7 */ /* 0x00032200080011ff */
[----:B---3--:R-:W-:Y:S01]  /*6660*/  @P5 SEL R75, RZ, 0x1, !P1 ;  /* 0x00000001ff4b5807 */ /* 0x008fe20004800000 */
[----:B-1----:R-:W-:Y:S06]  /*6670*/  @!P5 BRA `(.L_x_103) ;  /* 0x000000000068d947 */ /* 0x002fec0003800000 */
[----:B------:R-:W-:Y:S01]  /*6680*/  ISETP.NE.AND P1, PT, R75, RZ, PT ;  /* 0x000000ff4b00720c */ /* 0x000fe20003f25270 */
[----:B------:R-:W-:Y:S01]  /*6690*/  BSSY B0, `(.L_x_104) ;  /* 0x000000d000007945 */ /* 0x000fe20003800000 */
[----:B------:R-:W-:Y:S02]  /*66a0*/  CS2R R58, SRZ ;  /* 0x00000000003a7805 */ /* 0x000fe4000001ff00 */
[----:B------:R-:W-:Y:S02]  /*66b0*/  CS2R R56, SRZ ;  /* 0x0000000000387805 */ /* 0x000fe4000001ff00 */
[----:B------:R-:W-:Y:S02]  /*66c0*/  CS2R R62, SRZ ;  /* 0x00000000003e7805 */ /* 0x000fe4000001ff00 */
[----:B------:R-:W-:Y:S02]  /*66d0*/  CS2R R60, SRZ ;  /* 0x00000000003c7805 */ /* 0x000fe4000001ff00 */
[----:B------:R-:W-:Y:S02]  /*66e0*/  CS2R R70, SRZ ;  /* 0x0000000000467805 */ /* 0x000fe4000001ff00 */
[----:B------:R-:W-:Y:S02]  /*66f0*/  CS2R R68, SRZ ;  /* 0x0000000000447805 */ /* 0x000fe4000001ff00 */
[----:B------:R-:W-:Y:S02]  /*6700*/  CS2R R78, SRZ ;  /* 0x00000000004e7805 */ /* 0x000fe4000001ff00 */
[----:B------:R-:W-:Y:S01]  /*6710*/  CS2R R76, SRZ ;  /* 0x00000000004c7805 */ /* 0x000fe2000001ff00 */
[----:B------:R-:W-:Y:S06]  /*6720*/  @P1 BRA `(.L_x_105) ;  /* 0x00000000000c1947 */ /* 0x000fec0003800000 */
[----:B------:R-:W-:Y:S04]  /*6730*/  SHF.L.U32 R3, R107, 0x1f, RZ ;  /* 0x0000001f6b037819 */ /* 0x000fe800000006ff */
[----:B------:R-:W1:Y:S02]  /*6740*/  SYNCS.PHASECHK.TRANS64.TRYWAIT P1, [R0+URZ+0x80], R3 ;  /* 0x00008003000075a7 */ /* 0x000e6400080211ff */
[----:B-1----:R-:W-:Y:S05]  /*6750*/  @!P1 BRA `(.L_x_106) ;  /* 0x00000024007c9947 */ /* 0x002fea0003800000 */
.L_x_105:
[----:B------:R-:W-:Y:S05]  /*6760*/  BSYNC B0 ;  /* 0x0000000000007941 */ /* 0x000fea0003800000 */
.L_x_104:
[----:B------:R-:W-:Y:S01]  /*6770*/  ISETP.NE.AND P1, PT, R108, RZ, PT ;  /* 0x000000ff6c00720c */ /* 0x000fe20003f25270 */
[----:B------:R-:W-:Y:S04]  /*6780*/  UIADD3 UR5, UPT, UPT, UR56, 0x1, URZ ;  /* 0x0000000138057890 */ /* 0x000fe8000fffe0ff */
[----:B------:R-:W-:Y:S04]  /*6790*/  UISETP.NE.AND UP0, UPT, UR5, 0x3, UPT ;  /* 0x000000030500788c */ /* 0x000fe8000bf05270 */
[----:B------:R-:W-:Y:S02]  /*67a0*/  USEL UR4, URZ, 0x1, UP0 ;  /* 0x00000001ff047887 */ /* 0x000fe40008000000 */
[----:B------:R-:W-:Y:S02]  /*67b0*/  USEL UR5, UR5, URZ, UP0 ;  /* 0x000000ff05057287 */ /* 0x000fe40008000000 */
[----:B------:R3:W1:Y:S02]  /*67c0*/  @P1 LDS.128 R56, [R67] ;  /* 0x0000000043381984 */ /* 0x0006640000000c00 */
[----:B------:R-:W-:Y:S02]  /*67d0*/  LOP3.LUT R107, R107, UR4, RZ, 0x3c, !PT ;  /* 0x000000046b6b7c12 */ /* 0x000fe4000f8e3cff */
[----:B------:R3:W1:Y:S01]  /*67e0*/  @P1 LDS.128 R60, [R66+0x10] ;  /* 0x00001000423c1984 */ /* 0x0006620000000c00 */
[----:B------:R-:W-:Y:S03]  /*67f0*/  IMAD.U32 R74, RZ, RZ, UR5 ;  /* 0x00000005ff4a7e24 */ /* 0x000fe6000f8e00ff */
[----:B------:R3:W1:Y:S04]  /*6800*/  @P1 LDS.128 R68, [R65+0x20] ;  /* 0x0000200041441984 */ /* 0x0006680000000c00 */
[----:B------:R3:W1:Y:S02]  /*6810*/  @P1 LDS.128 R76, [R64+0x10] ;  /* 0x00001000404c1984 */ /* 0x0006640000000c00 */
.L_x_103:
[----:B------:R-:W-:Y:S05]  /*6820*/  BSYNC B1 ;  /* 0x0000000000017941 */ /* 0x000fea0003800000 */
.L_x_102:
[----:B-1----:R-:W-:Y:S04]  /*6830*/  SHF.R.U32.HI R0, RZ, 0x15, R48 ;  /* 0x00000015ff007819 */ /* 0x002fe80000011630 */
[----:B------:R-:W-:Y:S01]  /*6840*/  LOP3.LUT P1, RZ, R0, 0x3, R92, 0x48, !PT ;  /* 0x0000000300ff7812 */ /* 0x000fe2000782485c */
[----:B------:R-:W-:Y:S01]  /*6850*/  @!UPT UIADD3 URZ, UPT, UPT, URZ, URZ, URZ ;  /* 0x000000fffffff290 */ /* 0x000fe2000fffe0ff */
[----:B----4-:R-:W-:Y:S11]  /*6860*/  @P0 BRA `(.L_x_107) ;  /* 0x0000000000080947 */ /* 0x010ff60003800000 */
[----:B------:R-:W1:Y:S02]  /*6870*/  SYNCS.PHASECHK.TRANS64.TRYWAIT P0, [R73+URZ+0xe0], R2 ;  /* 0x0000e002490075a7 */ /* 0x000e6400080011ff */
[----:B-1----:R-:W-:Y:S05]  /*6880*/  @!P0 BRA `(.L_x_108) ;  /* 0x0000002400448947 */ /* 0x002fea0003800000 */
.L_x_107:
[----:B------:R-:W-:Y:S05]  /*6890*/  @!P1 BRA `(.L_x_109) ;  /* 0x0000000000409947 */ /* 0x000fea0003800000 */
[----:B------:R-:W4:Y:S01]  /*68a0*/  LDCU.64 UR8, c[0x4][0x70] ;  /* 0x01000e00ff0877ac */ /* 0x000f220008000a00 */
[----:B------:R-:W-:Y:S01]  /*68b0*/  MOV R3, 0x0 ;  /* 0x0000000000037802 */ /* 0x000fe20000000f00 */
[----:B------:R-:W-:Y:S02]  /*68c0*/  HFMA2 R12, -RZ, RZ, 0, 5.9604644775390625e-08 ;  /* 0x00000001ff0c7431 */ /* 0x000fe400000001ff */
[----:B------:R-:W-:Y:S02]  /*68d0*/  IMAD.MOV.U32 R8, RZ, RZ, 0x192 ;  /* 0x00000192ff087424 */ /* 0x000fe400078e00ff */
[----:B------:R-:W-:Y:S01]  /*68e0*/  IMAD.MOV.U32 R13, RZ, RZ, RZ ;  /* 0x000000ffff0d7224 */ /* 0x000fe200078e00ff */
[----:B------:R-:W5:Y:S01]  /*68f0*/  LDCU.64 UR6, c[0x4][0x78] ;  /* 0x01000f00ff0677ac */ /* 0x000f620008000a00 */
[----:B-1----:R-:W1:Y:S01]  /*6900*/  LDC.64 R2, c[0x4][R3] ;  /* 0x0100000003027b82 */ /* 0x002e620000000a00 */
[----:B------:R-:W2:Y:S01]  /*6910*/  LDCU.64 UR4, c[0x4][0x10] ;  /* 0x01000200ff0477ac */ /* 0x000ea20008000a00 */
[----:B----4-:R-:W-:Y:S01]  /*6920*/  MOV R5, UR9 ;  /* 0x0000000900057c02 */ /* 0x010fe20008000f00 */
[----:B------:R-:W-:Y:S01]  /*6930*/  IMAD.U32 R4, RZ, RZ, UR8 ;  /* 0x00000008ff047e24 */ /* 0x000fe2000f8e00ff */
[----:B-----5:R-:W-:Y:S01]  /*6940*/  MOV R7, UR7 ;  /* 0x0000000700077c02 */ /* 0x020fe20008000f00 */
[----:B------:R-:W-:Y:S01]  /*6950*/  IMAD.U32 R6, RZ, RZ, UR6 ;  /* 0x00000006ff067e24 */ /* 0x000fe2000f8e00ff */
[----:B--2---:R-:W-:Y:S01]  /*6960*/  MOV R11, UR5 ;  /* 0x00000005000b7c02 */ /* 0x004fe20008000f00 */
[----:B------:R-:W-:Y:S02]  /*6970*/  IMAD.U32 R10, RZ, RZ, UR4 ;  /* 0x00000004ff0a7e24 */ /* 0x000fe4000f8e00ff */
[----:B------:R-:W-:Y:S07]  /*6980*/  LEPC R20, `(.L_x_109) ;  /* 0x000000001014794e */ /* 0x000fee0000000000 */
[----:B-1-3--:R-:W-:Y:S05]  /*6990*/  CALL.ABS.NOINC R2 ;  /* 0x0000000002007343 */ /* 0x00afea0003c00000 */
.L_x_109:
[----:B------:R-:W-:Y:S01]  /*69a0*/  SHF.L.U32 R50, R56, 0x10, RZ ;  /* 0x0000001038327819 */ /* 0x000fe200000006ff */
[----:B------:R-:W-:Y:S05]  /*69b0*/  WARPSYNC.ALL ;  /* 0x0000000000007948 */ /* 0x000fea0003800000 */
[----:B------:R-:W-:Y:S01]  /*69c0*/  R2UR UR4, R48 ;  /* 0x00000000300472ca */ /* 0x000fe200000e0000 */
[----:B------:R-:W-:Y:S01]  /*69d0*/  BSSY.RECONVERGENT B0, `(.L_x_110) ;  /* 0x0000085000007945 */ /* 0x000fe20003800200 */
[----:B------:R-:W-:Y:S02]  /*69e0*/  LOP3.LUT R51, R56, 0xffff0000, RZ, 0xc0, !PT ;  /* 0xffff000038337812 */ /* 0x000fe400078ec0ff */
[----:B------:R-:W-:Y:S02]  /*69f0*/  SHF.L.U32 R52, R57, 0x10, RZ ;  /* 0x0000001039347819 */ /* 0x000fe400000006ff */
[----:B------:R-:W-:Y:S07]  /*6a00*/  ISETP.NE.AND P0, PT, R100, RZ, PT ;  /* 0x000000ff6400720c */ /* 0x000fee0003f05270 */
[----:B------:R-:W2:Y:S02]  /*6a10*/  LDTM.x32 R4, tmem[UR4] ;  /* 0x00000004000479ee */ /* 0x000ea400082c0000 */
[C---:B--2---:R-:W-:Y:S01]  /*6a20*/  FMUL R0, R47.reuse, R4 ;  /* 0x000000042f007220 */ /* 0x044fe20000400000 */
[C---:B-1----:R-:W-:Y:S01]  /*6a30*/  FMUL R2, R47.reuse, R5 ;  /* 0x000000052f027220 */ /* 0x042fe20000400000 */
[C---:B------:R-:W-:Y:S01]  /*6a40*/  FMUL R4, R47.reuse, R8 ;  /* 0x000000082f047220 */ /* 0x040fe20000400000 */
[C---:B------:R-:W-:Y:S01]  /*6a50*/  FMUL R3, R47.reuse, R6 ;  /* 0x000000062f037220 */ /* 0x040fe20000400000 */
[C---:B------:R-:W-:Y:S01]  /*6a60*/  FMUL R5, R47.reuse, R9 ;  /* 0x000000092f057220 */ /* 0x040fe20000400000 */
[C---:B------:R-:W-:Y:S01]  /*6a70*/  FMUL R8, R47.reuse, R12 ;  /* 0x0000000c2f087220 */ /* 0x040fe20000400000 */
[C---:B------:R-:W-:Y:S01]  /*6a80*/  FMUL R6, R47.reuse, R10 ;  /* 0x0000000a2f067220 */ /* 0x040fe20000400000 */
[C---:B------:R-:W-:Y:S01]  /*6a90*/  FMUL R9, R47.reuse, R13 ;  /* 0x0000000d2f097220 */ /* 0x040fe20000400000 */
[----:B------:R-:W-:Y:S01]  /*6aa0*/  FMUL R12, R47, R16 ;  /* 0x000000102f0c7220 */ /* 0x000fe20000400000 */
[----:B------:R-:W-:Y:S01]  /*6ab0*/  FFMA R0, R49, R50, R0 ;  /* 0x0000003231007223 */ /* 0x000fe20000000000 */
[C---:B------:R-:W-:Y:S01]  /*6ac0*/  FMUL R10, R47.reuse, R14 ;  /* 0x0000000e2f0a7220 */ /* 0x040fe20000400000 */
[C---:B------:R-:W-:Y:S01]  /*6ad0*/  FMUL R13, R47.reuse, R17 ;  /* 0x000000112f0d7220 */ /* 0x040fe20000400000 */
[----:B------:R-:W-:Y:S01]  /*6ae0*/  FMUL R16, R47, R20 ;  /* 0x000000142f107220 */ /* 0x000fe20000400000 */
[----:B------:R-:W-:Y:S01]  /*6af0*/  FFMA R2, R49, R51, R2 ;  /* 0x0000003331027223 */ /* 0x000fe20000000002 */
[C---:B------:R-:W-:Y:S01]  /*6b00*/  FMUL R14, R47.reuse, R18 ;  /* 0x000000122f0e7220 */ /* 0x040fe20000400000 */
[C---:B------:R-:W-:Y:S01]  /*6b10*/  FMUL R17, R47.reuse, R21 ;  /* 0x000000152f117220 */ /* 0x040fe20000400000 */
[C---:B------:R-:W-:Y:S01]  /*6b20*/  FMUL R20, R47.reuse, R24 ;  /* 0x000000182f147220 */ /* 0x040fe20000400000 */
[C---:B------:R-:W-:Y:S01]  /*6b30*/  FMUL R18, R47.reuse, R22 ;  /* 0x000000162f127220 */ /* 0x040fe20000400000 */
[C---:B------:R-:W-:Y:S01]  /*6b40*/  FMUL R21, R47.reuse, R25 ;  /* 0x000000192f157220 */ /* 0x040fe20000400000 */
[C---:B------:R-:W-:Y:S01]  /*6b50*/  FMUL R24, R47.reuse, R28 ;  /* 0x0000001c2f187220 */ /* 0x040fe20000400000 */
[C---:B------:R-:W-:Y:S01]  /*6b60*/  FMUL R22, R47.reuse, R26 ;  /* 0x0000001a2f167220 */ /* 0x040fe20000400000 */
[C---:B------:R-:W-:Y:S01]  /*6b70*/  FMUL R25, R47.reuse, R29 ;  /* 0x0000001d2f197220 */ /* 0x040fe20000400000 */
[----:B------:R-:W-:Y:S01]  /*6b80*/  FMUL R28, R47, R32 ;  /* 0x000000202f1c7220 */ /* 0x000fe20000400000 */
[----:B------:R-:W-:Y:S01]  /*6b90*/  LOP3.LUT R32, R57, 0xffff0000, RZ, 0xc0, !PT ;  /* 0xffff000039207812 */ /* 0x000fe200078ec0ff */
[C---:B------:R-:W-:Y:S01]  /*6ba0*/  FMUL R26, R47.reuse, R30 ;  /* 0x0000001e2f1a7220 */ /* 0x040fe20000400000 */
[----:B------:R-:W-:Y:S01]  /*6bb0*/  FMUL R29, R47, R33 ;  /* 0x000000212f1d7220 */ /* 0x000fe20000400000 */
[----:B------:R-:W-:Y:S01]  /*6bc0*/  SHF.L.U32 R33, R58, 0x10, RZ ;  /* 0x000000103a217819 */ /* 0x000fe200000006ff */
[----:B------:R-:W-:Y:S01]  /*6bd0*/  FFMA R3, R49, R52, R3 ;  /* 0x0000003431037223 */ /* 0x000fe20000000003 */
[----:B------:R-:W-:Y:S01]  /*6be0*/  F2FP.BF16.F32.PACK_AB R52, R2, R0 ;  /* 0x000000000234723e */ /* 0x000fe200000010ff */
[----:B------:R-:W-:Y:S01]  /*6bf0*/  FMUL R7, R47, R7 ;  /* 0x000000072f077220 */ /* 0x000fe20000400000 */
[----:B------:R-:W-:Y:S01]  /*6c00*/  SHF.L.U32 R0, R59, 0x10, RZ ;  /* 0x000000103b007819 */ /* 0x000fe200000006ff */
[----:B------:R-:W-:Y:S01]  /*6c10*/  FMUL R30, R47, R34 ;  /* 0x000000222f1e7220 */ /* 0x000fe20000400000 */
[----:B------:R-:W-:Y:S01]  /*6c20*/  LOP3.LUT R34, R58, 0xffff0000, RZ, 0xc0, !PT ;  /* 0xffff00003a227812 */ /* 0x000fe200078ec0ff */
[----:B------:R-:W-:Y:S01]  /*6c30*/  FFMA R7, R49, R32, R7 ;  /* 0x0000002031077223 */ /* 0x000fe20000000007 */
[----:B------:R-:W-:Y:S01]  /*6c40*/  LOP3.LUT R2, R59, 0xffff0000, RZ, 0xc0, !PT ;  /* 0xffff00003b027812 */ /* 0x000fe200078ec0ff */
[----:B------:R-:W-:Y:S01]  /*6c50*/  FFMA R4, R49, R33, R4 ;  /* 0x0000002131047223 */ /* 0x000fe20000000004 */
[----:B------:R-:W-:Y:S01]  /*6c60*/  FMUL R11, R47, R11 ;  /* 0x0000000b2f0b7220 */ /* 0x000fe20000400000 */
[----:B------:R-:W-:Y:S01]  /*6c70*/  FFMA R5, R49, R34, R5 ;  /* 0x0000002231057223 */ /* 0x000fe20000000005 */
[----:B------:R-:W-:Y:S01]  /*6c80*/  F2FP.BF16.F32.PACK_AB R53, R7, R3 ;  /* 0x000000030735723e */ /* 0x000fe200000010ff */
[C---:B------:R-:W-:Y:S01]  /*6c90*/  FFMA R6, R49.reuse, R0, R6 ;  /* 0x0000000031067223 */ /* 0x040fe20000000006 */
[C---:B------:R-:W-:Y:S01]  /*6ca0*/  SHF.L.U32 R0, R60.reuse, 0x10, RZ ;  /* 0x000000103c007819 */ /* 0x040fe200000006ff */
[----:B------:R-:W-:Y:S01]  /*6cb0*/  FFMA R11, R49, R2, R11 ;  /* 0x00000002310b7223 */ /* 0x000fe2000000000b */
[----:B------:R-:W-:Y:S01]  /*6cc0*/  LOP3.LUT R2, R60, 0xffff0000, RZ, 0xc0, !PT ;  /* 0xffff00003c027812 */ /* 0x000fe200078ec0ff */
[----:B------:R-:W-:Y:S01]  /*6cd0*/  FMUL R15, R47, R15 ;  /* 0x0000000f2f0f7220 */ /* 0x000fe20000400000 */
[----:B------:R-:W-:Y:S01]  /*6ce0*/  SHF.L.U32 R3, R61, 0x10, RZ ;  /* 0x000000103d037819 */ /* 0x000fe200000006ff */
[----:B------:R-:W-:Y:S01]  /*6cf0*/  FFMA R8, R49, R0, R8 ;  /* 0x0000000031087223 */ /* 0x000fe20000000008 */
[----:B------:R-:W-:Y:S01]  /*6d00*/  LOP3.LUT R0, R61, 0xffff0000, RZ, 0xc0, !PT ;  /* 0xffff00003d007812 */ /* 0x000fe200078ec0ff */
[C---:B------:R-:W-:Y:S01]  /*6d10*/  FFMA R9, R49.reuse, R2, R9 ;  /* 0x0000000231097223 */ /* 0x040fe20000000009 */
[C---:B------:R-:W-:Y:S01]  /*6d20*/  SHF.L.U32 R2, R62.reuse, 0x10, RZ ;  /* 0x000000103e027819 */ /* 0x040fe200000006ff */
[----:B------:R-:W-:Y:S01]  /*6d30*/  FFMA R10, R49, R3, R10 ;  /* 0x00000003310a7223 */ /* 0x000fe2000000000a */
[----:B------:R-:W-:Y:S01]  /*6d40*/  SHF.L.U32 R3, R63, 0x10, RZ ;  /* 0x000000103f037819 */ /* 0x000fe200000006ff */
[C---:B------:R-:W-:Y:S01]  /*6d50*/  FFMA R15, R49.reuse, R0, R15 ;  /* 0x00000000310f7223 */ /* 0x040fe2000000000f */
[----:B------:R-:W-:Y:S01]  /*6d60*/  LOP3.LUT R0, R62, 0xffff0000, RZ, 0xc0, !PT ;  /* 0xffff00003e007812 */ /* 0x000fe200078ec0ff */
[----:B------:R-:W-:Y:S01]  /*6d70*/  FFMA R12, R49, R2, R12 ;  /* 0x00000002310c7223 */ /* 0x000fe2000000000c */
[C---:B------:R-:W-:Y:S01]  /*6d80*/  SHF.L.U32 R2, R68.reuse, 0x10, RZ ;  /* 0x0000001044027819 */ /* 0x040fe200000006ff */
[----:B------:R-:W-:Y:S01]  /*6d90*/  FMUL R19, R47, R19 ;  /* 0x000000132f137220 */ /* 0x000fe20000400000 */
[----:B------:R-:W-:Y:S01]  /*6da0*/  F2FP.BF16.F32.PACK_AB R54, R5, R4 ;  /* 0x000000040536723e */ /* 0x000fe200000010ff */
[----:B------:R-:W-:Y:S01]  /*6db0*/  FFMA R13, R49, R0, R13 ;  /* 0x00000000310d7223 */ /* 0x000fe2000000000d */
[----:B------:R-:W-:Y:S01]  /*6dc0*/  LOP3.LUT R0, R63, 0xffff0000, RZ, 0xc0, !PT ;  /* 0xffff00003f007812 */ /* 0x000fe200078ec0ff */
[----:B------:R-:W-:Y:S01]  /*6dd0*/  FFMA R14, R49, R3, R14 ;  /* 0x00000003310e7223 */ /* 0x000fe2000000000e */
[----:B------:R-:W-:Y:S01]  /*6de0*/  LOP3.LUT R3, R68, 0xffff0000, RZ, 0xc0, !PT ;  /* 0xffff000044037812 */ /* 0x000fe200078ec0ff */
[----:B------:R-:W-:Y:S01]  /*6df0*/  FMUL R23, R47, R23 ;  /* 0x000000172f177220 */ /* 0x000fe20000400000 */
[----:B------:R-:W-:Y:S01]  /*6e00*/  F2FP.BF16.F32.PACK_AB R55, R11, R6 ;  /* 0x000000060b37723e */ /* 0x000fe200000010ff */
[----:B------:R-:W-:Y:S01]  /*6e10*/  FFMA R19, R49, R0, R19 ;  /* 0x0000000031137223 */ /* 0x000fe20000000013 */
[----:B------:R-:W-:Y:S01]  /*6e20*/  SHF.L.U32 R0, R69, 0x10, RZ ;  /* 0x0000001045007819 */ /* 0x000fe200000006ff */
[----:B------:R-:W-:Y:S01]  /*6e30*/  FFMA R16, R49, R2, R16 ;  /* 0x0000000231107223 */ /* 0x000fe20000000010 */
[----:B------:R-:W-:Y:S01]  /*6e40*/  LOP3.LUT R2, R69, 0xffff0000, RZ, 0xc0, !PT ;  /* 0xffff000045027812 */ /* 0x000fe200078ec0ff */
[----:B------:R-:W-:Y:S01]  /*6e50*/  FFMA R17, R49, R3, R17 ;  /* 0x0000000331117223 */ /* 0x000fe20000000011 */
[----:B------:R-:W-:Y:S01]  /*6e60*/  SHF.L.U32 R3, R71, 0x10, RZ ;  /* 0x0000001047037819 */ /* 0x000fe200000006ff */
[----:B------:R-:W-:Y:S01]  /*6e70*/  FFMA R18, R49, R0, R18 ;  /* 0x0000000031127223 */ /* 0x000fe20000000012 */
[C---:B------:R-:W-:Y:S01]  /*6e80*/  SHF.L.U32 R0, R70.reuse, 0x10, RZ ;  /* 0x0000001046007819 */ /* 0x040fe200000006ff */
[----:B------:R1:W-:Y:S01]  /*6e90*/  STS.128 [R67], R52 ;  /* 0x0000003443007388 */ /* 0x0003e20000000c00 */
[----:B------:R-:W-:Y:S01]  /*6ea0*/  F2FP.BF16.F32.PACK_AB R8, R9, R8 ;  /* 0x000000080908723e */ /* 0x000fe200000010ff */
[C---:B------:R-:W-:Y:S01]  /*6eb0*/  FFMA R23, R49.reuse, R2, R23 ;  /* 0x0000000231177223 */ /* 0x040fe20000000017 */
[----:B------:R-:W-:Y:S01]  /*6ec0*/  LOP3.LUT R2, R70, 0xffff0000, RZ, 0xc0, !PT ;  /* 0xffff000046027812 */ /* 0x000fe200078ec0ff */
[----:B------:R-:W-:Y:S01]  /*6ed0*/  FFMA R20, R49, R0, R20 ;  /* 0x0000000031147223 */ /* 0x000fe20000000014 */
[----:B------:R-:W-:Y:S01]  /*6ee0*/  LOP3.LUT R0, R71, 0xffff0000, RZ, 0xc0, !PT ;  /* 0xffff000047007812 */ /* 0x000fe200078ec0ff */
[----:B------:R-:W-:Y:S01]  /*6ef0*/  FMUL R27, R47, R27 ;  /* 0x0000001b2f1b7220 */ /* 0x000fe20000400000 */
[----:B------:R-:W-:Y:S01]  /*6f00*/  F2FP.BF16.F32.PACK_AB R9, R15, R10 ;  /* 0x0000000a0f09723e */ /* 0x000fe200000010ff */
[C---:B------:R-:W-:Y:S01]  /*6f10*/  FFMA R21, R49.reuse, R2, R21 ;  /* 0x0000000231157223 */ /* 0x040fe20000000015 */
[C---:B------:R-:W-:Y:S01]  /*6f20*/  FFMA R22, R49.reuse, R3, R22 ;  /* 0x0000000331167223 */ /* 0x040fe20000000016 */
[----:B------:R-:W-:Y:S01]  /*6f30*/  FFMA R27, R49, R0, R27 ;  /* 0x00000000311b7223 */ /* 0x000fe2000000001b */
[C---:B------:R-:W-:Y:S01]  /*6f40*/  SHF.L.U32 R2, R76.reuse, 0x10, RZ ;  /* 0x000000104c027819 */ /* 0x040fe200000006ff */
[C---:B------:R-:W-:Y:S01]  /*6f50*/  FMUL R31, R47.reuse, R31 ;  /* 0x0000001f2f1f7220 */ /* 0x040fe20000400000 */
[----:B------:R-:W-:Y:S01]  /*6f60*/  LOP3.LUT R0, R76, 0xffff0000, RZ, 0xc0, !PT ;  /* 0xffff00004c007812 */ /* 0x000fe200078ec0ff */
[----:B------:R-:W-:Y:S01]  /*6f70*/  FMUL R35, R47, R35 ;  /* 0x000000232f237220 */ /* 0x000fe20000400000 */
[----:B------:R-:W-:Y:S01]  /*6f80*/  SHF.L.U32 R3, R77, 0x10, RZ ;  /* 0x000000104d037819 */ /* 0x000fe200000006ff */
[----:B------:R-:W-:Y:S01]  /*6f90*/  FFMA R24, R49, R2, R24 ;  /* 0x0000000231187223 */ /* 0x000fe20000000018 */
[----:B------:R-:W-:Y:S01]  /*6fa0*/  F2FP.BF16.F32.PACK_AB R10, R13, R12 ;  /* 0x0000000c0d0a723e */ /* 0x000fe200000010ff */
[----:B------:R-:W-:Y:S01]  /*6fb0*/  FFMA R25, R49, R0, R25 ;  /* 0x0000000031197223 */ /* 0x000fe20000000019 */
[----:B------:R-:W-:Y:S01]  /*6fc0*/  F2FP.BF16.F32.PACK_AB R11, R19, R14 ;  /* 0x0000000e130b723e */ /* 0x000fe200000010ff */
[----:B------:R-:W-:Y:S01]  /*6fd0*/  FFMA R26, R49, R3, R26 ;  /* 0x00000003311a7223 */ /* 0x000fe2000000001a */
[----:B------:R-:W-:Y:S02]  /*6fe0*/  LOP3.LUT R0, R77, 0xffff0000, RZ, 0xc0, !PT ;  /* 0xffff00004d007812 */ /* 0x000fe400078ec0ff */
[C---:B------:R-:W-:Y:S01]  /*6ff0*/  SHF.L.U32 R2, R78.reuse, 0x10, RZ ;  /* 0x000000104e027819 */ /* 0x040fe200000006ff */
[----:B------:R1:W-:Y:S01]  /*7000*/  STS.128 [R66+0x10], R8 ;  /* 0x0000100842007388 */ /* 0x0003e20000000c00 */
[----:B------:R-:W-:Y:S01]  /*7010*/  LOP3.LUT R3, R78, 0xffff0000, RZ, 0xc0, !PT ;  /* 0xffff00004e037812 */ /* 0x000fe200078ec0ff */
[----:B------:R-:W-:Y:S01]  /*7020*/  FFMA R31, R49, R0, R31 ;  /* 0x00000000311f7223 */ /* 0x000fe2000000001f */
[----:B------:R-:W-:Y:S01]  /*7030*/  SHF.L.U32 R4, R79, 0x10, RZ ;  /* 0x000000104f047819 */ /* 0x000fe200000006ff */
[----:B------:R-:W-:Y:S01]  /*7040*/  FFMA R28, R49, R2, R28 ;  /* 0x00000002311c7223 */ /* 0x000fe2000000001c */
[----:B------:R-:W-:Y:S01]  /*7050*/  F2FP.BF16.F32.PACK_AB R16, R17, R16 ;  /* 0x000000101110723e */ /* 0x000fe200000010ff */
[----:B------:R-:W-:Y:S01]  /*7060*/  FFMA R29, R49, R3, R29 ;  /* 0x00000003311d7223 */ /* 0x000fe2000000001d */
[----:B------:R-:W-:Y:S01]  /*7070*/  LOP3.LUT R5, R79, 0xffff0000, RZ, 0xc0, !PT ;  /* 0xffff00004f057812 */ /* 0x000fe200078ec0ff */
[----:B------:R-:W-:Y:S01]  /*7080*/  FFMA R30, R49, R4, R30 ;  /* 0x00000004311e7223 */ /* 0x000fe2000000001e */
[----:B------:R-:W-:Y:S02]  /*7090*/  F2FP.BF16.F32.PACK_AB R17, R23, R18 ;  /* 0x000000121711723e */ /* 0x000fe400000010ff */
[----:B------:R-:W-:Y:S01]  /*70a0*/  F2FP.BF16.F32.PACK_AB R18, R21, R20 ;  /* 0x000000141512723e */ /* 0x000fe200000010ff */
[----:B------:R-:W-:Y:S01]  /*70b0*/  FFMA R35, R49, R5, R35 ;  /* 0x0000000531237223 */ /* 0x000fe20000000023 */
[----:B------:R-:W-:Y:S02]  /*70c0*/  F2FP.BF16.F32.PACK_AB R19, R27, R22 ;  /* 0x000000161b13723e */ /* 0x000fe400000010ff */
[----:B------:R-:W-:Y:S02]  /*70d0*/  F2FP.BF16.F32.PACK_AB R24, R25, R24 ;  /* 0x000000181918723e */ /* 0x000fe400000010ff */
[----:B------:R-:W-:Y:S01]  /*70e0*/  F2FP.BF16.F32.PACK_AB R25, R31, R26 ;  /* 0x0000001a1f19723e */ /* 0x000fe200000010ff */
[----:B------:R1:W-:Y:S01]  /*70f0*/  STS.128 [R65+0x20], R16 ;  /* 0x0000201041007388 */ /* 0x0003e20000000c00 */
[----:B------:R-:W-:Y:S02]  /*7100*/  F2FP.BF16.F32.PACK_AB R26, R29, R28 ;  /* 0x0000001c1d1a723e */ /* 0x000fe400000010ff */
[----:B------:R-:W-:Y:S05]  /*7110*/  F2FP.BF16.F32.PACK_AB R27, R35, R30 ;  /* 0x0000001e231b723e */ /* 0x000fea00000010ff */
[----:B------:R1:W-:Y:S01]  /*7120*/  STS.128 [R64+0x10], R24 ;  /* 0x0000101840007388 */ /* 0x0003e20000000c00 */
[----:B------:R-:W-:Y:S01]  /*7130*/  @!PT LDS RZ, [RZ] ;  /* 0x00000000fffff984 */ /* 0x000fe20000000800 */
[----:B------:R-:W-:Y:S01]  /*7140*/  @!PT LDS RZ, [RZ] ;  /* 0x00000000fffff984 */ /* 0x000fe20000000800 */
[----:B------:R-:W-:Y:S01]  /*7150*/  @!PT LDS RZ, [RZ] ;  /* 0x00000000fffff984 */ /* 0x000fe20000000800 */
[----:B------:R-:W-:Y:S01]  /*7160*/  @!PT LDS RZ, [RZ] ;  /* 0x00000000fffff984 */ /* 0x000fe20000000800 */
[----:B------:R2:W-:Y:S07]  /*7170*/  MEMBAR.ALL.CTA ;  /* 0x0000000000007992 */ /* 0x0005ee0000008000 */
[----:B--2---:R-:W2:Y:S02]  /*7180*/  FENCE.VIEW.ASYNC.S ;  /* 0x00000000000073c6 */ /* 0x004ea40000000000 */
[----:B--2---:R-:W-:Y:S06]  /*7190*/  BAR.SYNC.DEFER_BLOCKING 0x1, 0x80 ;  /* 0x0042000000007b1d */ /* 0x004fec0000010000 */
[----:B------:R-:W-:Y:S05]  /*71a0*/  @P0 BRA `(.L_x_111) ;  /* 0x00000000001c0947 */ /* 0x000fea0003800000 */
[----:B------:R-:W-:Y:S01]  /*71b0*/  R2UR UR4, R72 ;  /* 0x00000000480472ca */ /* 0x000fe200000e0000 */
[----:B------:R-:W-:Y:S01]  /*71c0*/  UIADD3 UR6, UP0, UPT, UR54, 0xa80, URZ ;  /* 0x00000a8036067890 */ /* 0x000fe2000ff1e0ff */
[----:B------:R-:W-:Y:S03]  /*71d0*/  UMOV UR39, UR44 ;  /* 0x0000002c00277c82 */ /* 0x000fe60008000000 */
[----:B------:R-:W-:Y:S08]  /*71e0*/  UIADD3.X UR7, UPT, UPT, URZ, UR55, URZ, UP0, !UPT ;  /* 0x00000037ff077290 */ /* 0x000ff000087fe4ff */
[----:B------:R-:W-:Y:S09]  /*71f0*/  UIADD3 UR36, UPT, UPT, UR49, 0x200, UR4 ;  /* 0x0000020031247890 */ /* 0x000ff2000fffe004 */
[----:B------:R2:W-:Y:S02]  /*7200*/  UTMASTG.3D [UR36], [UR6] ;  /* 0x00000024060073b5 */ /* 0x0005e40008010000 */
[----:B--2---:R0:W-:Y:S02]  /*7210*/  UTMACMDFLUSH ;  /* 0x00000000000079b7 */ /* 0x0041e40000000000 */
.L_x_111:
[----:B------:R-:W-:Y:S05]  /*7220*/  BSYNC.RECONVERGENT B0 ;  /* 0x0000000000007941 */ /* 0x000fea0003800200 */
.L_x_110:
[----:B------:R-:W-:Y:S01]  /*7230*/  UIADD3 UR36, UPT, UPT, UR56, 0x1, URZ ;  /* 0x0000000138247890 */ /* 0x000fe2000fffe0ff */
[----:B------:R-:W-:Y:S03]  /*7240*/  BSSY.RECONVERGENT B0, `(.L_x_112) ;  /* 0x0000005000007945 */ /* 0x000fe60003800200 */
[----:B------:R-:W-:Y:S04]  /*7250*/  UISETP.NE.AND UP0, UPT, UR36, 0x3, UPT ;  /* 0x000000032400788c */ /* 0x000fe8000bf05270 */
[----:B------:R-:W-:Y:S01]  /*7260*/  USEL UR39, UR36, URZ, UP0 ;  /* 0x000000ff24277287 */ /* 0x000fe20008000000 */
[----:B------:R-:W-:Y:S11]  /*7270*/  @P0 BRA `(.L_x_113) ;  /* 0x0000000000040947 */ /* 0x000ff60003800000 */
[----:B------:R-:W-:Y:S04]  /*7280*/  DEPBAR.LE SB0, 0x1 ;  /* 0x000080400000791a */ /* 0x000fe80000000000 */
.L_x_113:
[----:B------:R-:W-:Y:S05]  /*7290*/  BSYNC.RECONVERGENT B0 ;  /* 0x0000000000007941 */ /* 0x000fea0003800200 */
.L_x_112:
[----:B------:R-:W-:Y:S01]  /*72a0*/  BAR.SYNC.DEFER_BLOCKING 0x1, 0x80 ;  /* 0x0042000000007b1d */ /* 0x000fe20000010000 */
[----:B------:R-:W-:Y:S01]  /*72b0*/  ISETP.NE.AND P1, PT, R104, RZ, PT ;  /* 0x000000ff6800720c */ /* 0x000fe20003f25270 */
[----:B------:R-:W-:Y:S01]  /*72c0*/  UISETP.NE.AND UP0, UPT, UR51, URZ, UPT ;  /* 0x000000ff3300728c */ /* 0x000fe2000bf05270 */
[----:B------:R-:W-:Y:S11]  /*72d0*/  LEA R3, R74, UR49, 0x3 ;  /* 0x000000314a037c11 */ /* 0x000ff6000f8e18ff */
[----:B------:R-:W-:Y:S01]  /*72e0*/  @P1 SHF.L.U32 R4, R107, 0x1f, RZ ;  /* 0x0000001f6b041819 */ /* 0x000fe200000006ff */
[----:B------:R-:W-:Y:S06]  /*72f0*/  BRA.U !UP0, `(.L_x_114) ;  /* 0x0000000108247547 */ /* 0x000fec000b800000 */
[----:B------:R-:W2:Y:S01]  /*7300*/  S2R R0, SR_CgaCtaId ;  /* 0x0000000000007919 */ /* 0x000ea20000008800 */
[----:B------:R-:W-:Y:S01]  /*7310*/  IMAD.U32 R2, RZ, RZ, UR50 ;  /* 0x00000032ff027e24 */ /* 0x000fe2000f8e00ff */
[----:B------:R-:W-:Y:S04]  /*7320*/  UIADD3 UR50, UPT, UPT, UR50, 0x1, URZ ;  /* 0x0000000132327890 */ /* 0x000fe8000fffe0ff */
[----:B------:R-:W-:Y:S01]  /*7330*/  @P1 LEA R2, R2, UR49, 0x3 ;  /* 0x0000003102021c11 */ /* 0x000fe2000f8e18ff */
[----:B------:R-:W-:Y:S04]  /*7340*/  UISETP.NE.AND UP0, UPT, UR50, 0x3, UPT ;  /* 0x000000033200788c */ /* 0x000fe8000bf05270 */
[----:B------:R-:W-:Y:S01]  /*7350*/  @P1 VIADD R2, R2, 0x98 ;  /* 0x0000009802021836 */ /* 0x000fe20000000000 */
[----:B------:R-:W-:Y:S04]  /*7360*/  USEL UR50, UR50, URZ, UP0 ;  /* 0x000000ff32327287 */ /* 0x000fe80008000000 */
[----:B--2---:R-:W-:Y:S04]  /*7370*/  @P1 PRMT R0, R0, 0x654, R2 ;  /* 0x0000065400001816 */ /* 0x004fe80000000002 */
[----:B------:R2:W-:Y:S04]  /*7380*/  @P1 SYNCS.ARRIVE.TRANS64.RED.A1T0 RZ, [R0+URZ], RZ ;  /* 0x000000ff00ff19a7 */ /* 0x0005e800081004ff */
.L_x_114:
[----:B------:R-:W4:Y:S01]  /*7390*/  @P1 SYNCS.PHASECHK.TRANS64.TRYWAIT P0, [R3+URZ+0x80], R4 ;  /* 0x00008004030015a7 */ /* 0x000f2200080011ff */
[----:B------:R-:W-:Y:S01]  /*73a0*/  BSSY B1, `(.L_x_115) ;  /* 0x0000015000017945 */ /* 0x000fe20003800000 */
[----:B----4-:R-:W-:Y:S03]  /*73b0*/  @P1 SEL R75, RZ, 0x1, !P0 ;  /* 0x00000001ff4b1807 */ /* 0x010fe60004000000 */
[----:B------:R-:W-:Y:S05]  /*73c0*/  @!P1 BRA `(.L_x_116) ;  /* 0x0000000000489947 */ /* 0x000fea0003800000 */
[----:B------:R-:W-:Y:S01]  /*73d0*/  ISETP.NE.AND P1, PT, R108, RZ, PT ;  /* 0x000000ff6c00720c */ /* 0x000fe20003f25270 */
[----:B------:R-:W-:Y:S01]  /*73e0*/  BSSY B0, `(.L_x_117) ;  /* 0x000000a000007945 */ /* 0x000fe20003800000 */
[----:B------:R-:W-:Y:S11]  /*73f0*/  ISETP.NE.AND P0, PT, R75, RZ, PT ;  /* 0x000000ff4b00720c */ /* 0x000ff60003f05270 */
[----:B------:R-:W-:Y:S04]  /*7400*/  @P1 IMAD R74, R74, 0x2000, R99 ;  /* 0x000020004a4a1824 */ /* 0x000fe800078e0263 */
[----:B------:R-:W-:Y:S01]  /*7410*/  @P1 IMAD.IADD R4, R106, 0x1, R74 ;  /* 0x000000016a041824 */ /* 0x000fe200078e024a */
[----:B------:R-:W-:Y:S03]  /*7420*/  @P1 IADD3 R2, PT, PT, R105, R74, RZ ;  /* 0x0000004a69021210 */ /* 0x000fe60007ffe0ff */
[----:B--2---:R-:W-:Y:S01]  /*7430*/  @P1 IMAD.IADD R0, R98, 0x1, R4 ;  /* 0x0000000162001824 */ /* 0x004fe200078e0204 */
[----:B------:R-:W-:Y:S06]  /*7440*/  @P0 BRA `(.L_x_118) ;  /* 0x00000000000c0947 */ /* 0x000fec0003800000 */
[----:B------:R-:W-:Y:S04]  /*7450*/  SHF.L.U32 R107, R107, 0x1f, RZ ;  /* 0x0000001f6b6b7819 */ /* 0x000fe800000006ff */
[----:B------:R-:W2:Y:S02]  /*7460*/  SYNCS.PHASECHK.TRANS64.TRYWAIT P0, [R3+URZ+0x80], R107 ;  /* 0x0000806b030075a7 */ /* 0x000ea400080011ff */
[----:B--2---:R-:W-:Y:S05]  /*7470*/  @!P0 BRA `(.L_x_119) ;  /* 0x00000018005c8947 */ /* 0x004fea0003800000 */
.L_x_118:
[----:B------:R-:W-:Y:S05]  /*7480*/  BSYNC B0 ;  /* 0x0000000000007941 */ /* 0x000fea0003800000 */
.L_x_117:
[----:B------:R-:W-:Y:S11]  /*7490*/  ISETP.NE.AND P0, PT, R108, RZ, PT ;  /* 0x000000ff6c00720c */ /* 0x000ff60003f05270 */
[----:B------:R-:W-:Y:S02]  /*74a0*/  @!UPT UIADD3 URZ, UPT, UPT, URZ, URZ, URZ ;  /* 0x000000fffffff290 */ /* 0x000fe4000fffe0ff */
[----:B------:R4:W1:Y:S04]  /*74b0*/  @P0 LDS.128 R56, [R74] ;  /* 0x000000004a380984 */ /* 0x0008680000000c00 */
[----:B------:R4:W1:Y:S04]  /*74c0*/  @P0 LDS.128 R68, [R2+0x20] ;  /* 0x0000200002440984 */ /* 0x0008680000000c00 */
[----:B------:R4:W1:Y:S04]  /*74d0*/  @P0 LDS.128 R60, [R4+0x10] ;  /* 0x00001000043c0984 */ /* 0x0008680000000c00 */
[----:B------:R4:W1:Y:S02]  /*74e0*/  @P0 LDS.128 R76, [R0+0x10] ;  /* 0x00001000004c0984 */ /* 0x0008640000000c00 */
.L_x_116:
[----:B------:R-:W-:Y:S05]  /*74f0*/  BSYNC B1 ;  /* 0x0000000000017941 */ /* 0x000fea0003800000 */
.L_x_115:
[----:B--2-4-:R-:W-:Y:S05]  /*7500*/  VIADD R0, R48, 0x20 ;  /* 0x0000002030007836 */ /* 0x014fea0000000000 */
[----:B------:R-:W-:Y:S04]  /*7510*/  SHF.R.U32.HI R0, RZ, 0x15, R0 ;  /* 0x00000015ff007819 */ /* 0x000fe80000011600 */
[----:B------:R-:W-:Y:S11]  /*7520*/  LOP3.LUT P0, RZ, R0, 0x3, R92, 0x48, !PT ;  /* 0x0000000300ff7812 */ /* 0x000ff6000780485c */
[----:B------:R-:W-:Y:S02]  /*7530*/  @!UPT UIADD3 URZ, UPT, UPT, URZ, URZ, URZ ;  /* 0x000000fffffff290 */ /* 0x000fe4000fffe0ff */
[----:B------:R-:W-:Y:S05]  /*7540*/  @!P0 BRA `(.L_x_120) ;  /* 0x0000000000408947 */ /* 0x000fea0003800000 */
[----:B------:R-:W2:Y:S01]  /*7550*/  LDCU.64 UR8, c[0x4][0x70] ;  /* 0x01000e00ff0877ac */ /* 0x000ea20008000a00 */
[----:B------:R-:W-:Y:S01]  /*7560*/  MOV R3, 0x0 ;  /* 0x0000000000037802 */ /* 0x000fe20000000f00 */
[----:B------:R-:W-:Y:S02]  /*7570*/  HFMA2 R12, -RZ, RZ, 0, 5.9604644775390625e-08 ;  /* 0x00000001ff0c7431 */ /* 0x000fe400000001ff */
[----:B-1----:R-:W-:Y:S02]  /*7580*/  IMAD.MOV.U32 R8, RZ, RZ, 0x192 ;  /* 0x00000192ff087424 */ /* 0x002fe400078e00ff */
[----:B------:R-:W-:Y:S01]  /*7590*/  IMAD.MOV.U32 R13, RZ, RZ, RZ ;  /* 0x000000ffff0d7224 */ /* 0x000fe200078e00ff */
[----:B------:R-:W1:Y:S01]  /*75a0*/  LDCU.64 UR6, c[0x4][0x78] ;  /* 0x01000f00ff0677ac */ /* 0x000e620008000a00 */
[----:B------:R-:W4:Y:S01]  /*75b0*/  LDC.64 R2, c[0x4][R3] ;  /* 0x0100000003027b82 */ /* 0x000f220000000a00 */
[----:B------:R-:W5:Y:S01]  /*75c0*/  LDCU.64 UR4, c[0x4][0x10] ;  /* 0x01000200ff0477ac */ /* 0x000f620008000a00 */
[----:B--2---:R-:W-:Y:S01]  /*75d0*/  MOV R5, UR9 ;  /* 0x0000000900057c02 */ /* 0x004fe20008000f00 */
[----:B------:R-:W-:Y:S01]  /*75e0*/  IMAD.U32 R4, RZ, RZ, UR8 ;  /* 0x00000008ff047e24 */ /* 0x000fe2000f8e00ff */
[----:B-1----:R-:W-:Y:S01]  /*75f0*/  MOV R7, UR7 ;  /* 0x0000000700077c02 */ /* 0x002fe20008000f00 */
[----:B------:R-:W-:Y:S01]  /*7600*/  IMAD.U32 R6, RZ, RZ, UR6 ;  /* 0x00000006ff067e24 */ /* 0x000fe2000f8e00ff */
[----:B-----5:R-:W-:Y:S01]  /*7610*/  MOV R11, UR5 ;  /* 0x00000005000b7c02 */ /* 0x020fe20008000f00 */
[----:B------:R-:W-:Y:S02]  /*7620*/  IMAD.U32 R10, RZ, RZ, UR4 ;  /* 0x00000004ff0a7e24 */ /* 0x000fe4000f8e00ff */
[----:B------:R-:W-:Y:S07]  /*7630*/  LEPC R20, `(.L_x_120) ;  /* 0x000000001014794e */ /* 0x000fee0000000000 */
[----:B---34-:R-:W-:Y:S05]  /*7640*/  CALL.ABS.NOINC R2 ;  /* 0x0000000002007343 */ /* 0x018fea0003c00000 */
.L_x_120:
[----:B------:R-:W-:Y:S01]  /*7650*/  ISETP.NE.AND P0, PT, R100, RZ, PT ;  /* 0x000000ff6400720c */ /* 0x000fe20003f05270 */
[----:B------:R-:W-:Y:S05]  /*7660*/  WARPSYNC.ALL ;  /* 0x0000000000007948 */ /* 0x000fea0003800000 */
[----:B------:R-:W-:Y:S01]  /*7670*/  R2UR UR4, R48 ;  /* 0x00000000300472ca */ /* 0x000fe200000e0000 */
[----:B------:R-:W-:Y:S01]  /*7680*/  USHF.L.U32 UR8, UR39, 0xd, URZ ;  /* 0x0000000d27087899 */ /* 0x000fe200080006ff */
[----:B------:R-:W-:Y:S01]  /*7690*/  R2UR UR5, R73 ;  /* 0x00000000490572ca */ /* 0x000fe200000e0000 */
[----:B------:R-:W-:Y:S01]  /*76a0*/  BSSY.RECONVERGENT B0, `(.L_x_121) ;  /* 0x000008e000007945 */ /* 0x000fe20003800200 */
[C---:B-1----:R-:W-:Y:S02]  /*76b0*/  SHF.L.U32 R0, R56.reuse, 0x10, RZ ;  /* 0x0000001038007819 */ /* 0x042fe400000006ff */
[----:B------:R-:W-:Y:S02]  /*76c0*/  LOP3.LUT R2, R56, 0xffff0000, RZ, 0xc0, !PT ;  /* 0xffff000038027812 */ /* 0x000fe400078ec0ff */
[C---:B------:R-:W-:Y:S02]  /*76d0*/  SHF.L.U32 R3, R57.reuse, 0x10, RZ ;  /* 0x0000001039037819 */ /* 0x040fe400000006ff */
[----:B------:R-:W-:Y:S02]  /*76e0*/  LOP3.LUT R48, R57, 0xffff0000, RZ, 0xc0, !PT ;  /* 0xffff000039307812 */ /* 0x000fe400078ec0ff */
[C---:B------:R-:W-:Y:S01]  /*76f0*/  SHF.L.U32 R50, R58.reuse, 0x10, RZ ;  /* 0x000000103a327819 */ /* 0x040fe200000006ff */
[----:B------:R-:W1:Y:S01]  /*7700*/  LDTM.x32 R4, tmem[UR4+0x20] ;  /* 0x00002004000479ee */ /* 0x000e6200082c0000 */
[----:B------:R-:W-:Y:S01]  /*7710*/  LOP3.LUT R51, R58, 0xffff0000, RZ, 0xc0, !PT ;  /* 0xffff00003a337812 */ /* 0x000fe200078ec0ff */
[----:B------:R-:W-:Y:S01]  /*7720*/  NOP ;  /* 0x0000000000007918 */ /* 0x000fe20000000000 */
[C---:B------:R-:W-:Y:S01]  /*7730*/  SHF.L.U32 R52, R59.reuse, 0x10, RZ ;  /* 0x000000103b347819 */ /* 0x040fe200000006ff */
[----:B------:R-:W-:Y:S01]  /*7740*/  UIADD3 UR5, UPT, UPT, UR5, 0xf0, URZ ;  /* 0x000000f005057890 */ /* 0x000fe2000fffe0ff */
[----:B------:R-:W-:Y:S02]  /*7750*/  LOP3.LUT R53, R59, 0xffff0000, RZ, 0xc0, !PT ;  /* 0xffff00003b357812 */ /* 0x000fe400078ec0ff */
[C---:B------:R-:W-:Y:S01]  /*7760*/  SHF.L.U32 R54, R60.reuse, 0x10, RZ ;  /* 0x000000103c367819 */ /* 0x040fe200000006ff */
[----:B------:R-:W-:Y:S01]  /*7770*/  UPRMT UR5, UR45, 0x654, UR5 ;  /* 0x000006542d057896 */ /* 0x000fe20008000005 */
[----:B------:R-:W-:Y:S02]  /*7780*/  LOP3.LUT R55, R60, 0xffff0000, RZ, 0xc0, !PT ;  /* 0xffff00003c377812 */ /* 0x000fe400078ec0ff */
[C---:B------:R-:W-:Y:S02]  /*7790*/  SHF.L.U32 R56, R61.reuse, 0x10, RZ ;  /* 0x000000103d387819 */ /* 0x040fe400000006ff */
[----:B------:R-:W-:Y:S02]  /*77a0*/  LOP3.LUT R57, R61, 0xffff0000, RZ, 0xc0, !PT ;  /* 0xffff00003d397812 */ /* 0x000fe400078ec0ff */
[C---:B------:R-:W-:Y:S02]  /*77b0*/  SHF.L.U32 R58, R62.reuse, 0x10, RZ ;  /* 0x000000103e3a7819 */ /* 0x040fe400000006ff */
[----:B------:R-:W-:Y:S01]  /*77c0*/  LOP3.LUT R59, R62, 0xffff0000, RZ, 0xc0, !PT ;  /* 0xffff00003e3b7812 */ /* 0x000fe200078ec0ff */
[----:B-1----:R-:W-:Y:S01]  /*77d0*/  SYNCS.ARRIVE.TRANS64.RED.A1T0 RZ, [UR5], RZ ;  /* 0x000000ffffff79a7 */ /* 0x002fe20008100405 */
[C---:B------:R-:W-:Y:S02]  /*77e0*/  SHF.L.U32 R60, R63.reuse, 0x10, RZ ;  /* 0x000000103f3c7819 */ /* 0x040fe400000006ff */
[----:B------:R-:W-:Y:S02]  /*77f0*/  LOP3.LUT R61, R63, 0xffff0000, RZ, 0xc0, !PT ;  /* 0xffff00003f3d7812 */ /* 0x000fe400078ec0ff */
[C---:B------:R-:W-:Y:S01]  /*7800*/  SHF.L.U32 R62, R68.reuse, 0x10, RZ ;  /* 0x00000010443e7819 */ /* 0x040fe200000006ff */
[C---:B------:R-:W-:Y:S01]  /*7810*/  FMUL R4, R47.reuse, R4 ;  /* 0x000000042f047220 */ /* 0x040fe20000400000 */
[----:B------:R-:W-:Y:S01]  /*7820*/  LOP3.LUT R63, R68, 0xffff0000, RZ, 0xc0, !PT ;  /* 0xffff0000443f7812 */ /* 0x000fe200078ec0ff */
[----:B------:R-:W-:Y:S01]  /*7830*/  FMUL R5, R47, R5 ;  /* 0x000000052f057220 */ /* 0x000fe20000400000 */
[----:B---3--:R-:W-:Y:S01]  /*7840*/  SHF.L.U32 R64, R69, 0x10, RZ ;  /* 0x0000001045407819 */ /* 0x008fe200000006ff */
[----:B------:R-:W-:Y:S01]  /*7850*/  FMUL R6, R47, R6 ;  /* 0x000000062f067220 */ /* 0x000fe20000400000 */
[----:B------:R-:W-:Y:S01]  /*7860*/  LOP3.LUT R65, R69, 0xffff0000, RZ, 0xc0, !PT ;  /* 0xffff000045417812 */ /* 0x000fe200078ec0ff */
[----:B------:R-:W-:Y:S01]  /*7870*/  FMUL R7, R47, R7 ;  /* 0x000000072f077220 */ /* 0x000fe20000400000 */
[----:B------:R-:W-:Y:S01]  /*7880*/  SHF.L.U32 R66, R70, 0x10, RZ ;  /* 0x0000001046427819 */ /* 0x000fe200000006ff */
[----:B------:R-:W-:Y:S01]  /*7890*/  FFMA R4, R49, R0, R4 ;  /* 0x0000000031047223 */ /* 0x000fe20000000004 */
[C---:B------:R-:W-:Y:S01]  /*78a0*/  SHF.L.U32 R74, R78.reuse, 0x10, RZ ;  /* 0x000000104e4a7819 */ /* 0x040fe200000006ff */
[----:B------:R-:W-:Y:S01]  /*78b0*/  FMUL R8, R47, R8 ;  /* 0x000000082f087220 */ /* 0x000fe20000400000 */
[----:B------:R-:W-:Y:S01]  /*78c0*/  LOP3.LUT R75, R78, 0xffff0000, RZ, 0xc0, !PT ;  /* 0xffff00004e4b7812 */ /* 0x000fe200078ec0ff */
[C---:B------:R-:W-:Y:S01]  /*78d0*/  FFMA R5, R49.reuse, R2, R5 ;  /* 0x0000000231057223 */ /* 0x040fe20000000005 */
[----:B------:R-:W-:Y:S01]  /*78e0*/  LOP3.LUT R67, R70, 0xffff0000, RZ, 0xc0, !PT ;  /* 0xffff000046437812 */ /* 0x000fe200078ec0ff */
[C---:B------:R-:W-:Y:S01]  /*78f0*/  FFMA R6, R49.reuse, R3, R6 ;  /* 0x0000000331067223 */ /* 0x040fe20000000006 */
[----:B------:R-:W-:Y:S01]  /*7900*/  FFMA R7, R49, R48, R7 ;  /* 0x0000003031077223 */ /* 0x000fe20000000007 */
[----:B------:R-:W-:Y:S01]  /*7910*/  IADD3 R78, PT, PT, R99, UR8, RZ ;  /* 0x00000008634e7c10 */ /* 0x000fe2000fffe0ff */
[----:B------:R-:W-:Y:S01]  /*7920*/  FFMA R8, R49, R50, R8 ;  /* 0x0000003231087223 */ /* 0x000fe20000000008 */
[----:B------:R-:W-:Y:S01]  /*7930*/  F2FP.BF16.F32.PACK_AB R4, R5, R4 ;  /* 0x000000040504723e */ /* 0x000fe200000010ff */
[----:B------:R-:W-:Y:S01]  /*7940*/  FMUL R9, R47, R9 ;  /* 0x000000092f097220 */ /* 0x000fe20000400000 */
[----:B------:R-:W-:Y:S01]  /*7950*/  F2FP.BF16.F32.PACK_AB R5, R7, R6 ;  /* 0x000000060705723e */ /* 0x000fe200000010ff */
[----:B------:R-:W-:Y:S01]  /*7960*/  FMUL R0, R47, R10 ;  /* 0x0000000a2f007220 */ /* 0x000fe20000400000 */
[-C--:B------:R-:W-:Y:S01]  /*7970*/  IADD3 R106, PT, PT, R106, R78.reuse, RZ ;  /* 0x0000004e6a6a7210 */ /* 0x080fe20007ffe0ff */
[----:B------:R-:W-:Y:S01]  /*7980*/  FFMA R9, R49, R51, R9 ;  /* 0x0000003331097223 */ /* 0x000fe20000000009 */
[----:B------:R-:W-:Y:S01]  /*7990*/  IADD3 R105, PT, PT, R105, R78, RZ ;  /* 0x0000004e69697210 */ /* 0x000fe20007ffe0ff */
[----:B------:R-:W-:Y:S01]  /*79a0*/  FFMA R0, R49, R52, R0 ;  /* 0x0000003431007223 */ /* 0x000fe20000000000 */
[C---:B------:R-:W-:Y:S01]  /*79b0*/  FMUL R2, R47.reuse, R11 ;  /* 0x0000000b2f027220 */ /* 0x040fe20000400000 */
[----:B------:R-:W-:Y:S01]  /*79c0*/  FMUL R3, R47, R12 ;  /* 0x0000000c2f037220 */ /* 0x000fe20000400000 */
[----:B------:R-:W-:Y:S01]  /*79d0*/  F2FP.BF16.F32.PACK_AB R6, R9, R8 ;  /* 0x000000080906723e */ /* 0x000fe200000010ff */
[----:B------:R-:W-:Y:S01]  /*79e0*/  FMUL R10, R47, R13 ;  /* 0x0000000d2f0a7220 */ /* 0x000fe20000400000 */
[C---:B------:R-:W-:Y:S01]  /*79f0*/  FFMA R2, R49.reuse, R53, R2 ;  /* 0x0000003531027223 */ /* 0x040fe20000000002 */
[----:B------:R-:W-:Y:S01]  /*7a00*/  FFMA R3, R49, R54, R3 ;  /* 0x0000003631037223 */ /* 0x000fe20000000003 */
[----:B------:R-:W-:Y:S01]  /*7a10*/  FMUL R11, R47, R14 ;  /* 0x0000000e2f0b7220 */ /* 0x000fe20000400000 */
[----:B------:R-:W-:Y:S01]  /*7a20*/  FFMA R10, R49, R55, R10 ;  /* 0x00000037310a7223 */ /* 0x000fe2000000000a */
[C---:B------:R-:W-:Y:S01]  /*7a30*/  FMUL R15, R47.reuse, R15 ;  /* 0x0000000f2f0f7220 */ /* 0x040fe20000400000 */
[C---:B------:R-:W-:Y:S01]  /*7a40*/  FMUL R12, R47.reuse, R16 ;  /* 0x000000102f0c7220 */ /* 0x040fe20000400000 */
[----:B------:R-:W-:Y:S01]  /*7a50*/  FMUL R13, R47, R17 ;  /* 0x000000112f0d7220 */ /* 0x000fe20000400000 */
[----:B------:R-:W-:Y:S01]  /*7a60*/  FFMA R11, R49, R56, R11 ;  /* 0x00000038310b7223 */ /* 0x000fe2000000000b */
[----:B------:R-:W-:Y:S01]  /*7a70*/  FMUL R14, R47, R18 ;  /* 0x000000122f0e7220 */ /* 0x000fe20000400000 */
[----:B------:R-:W-:Y:S01]  /*7a80*/  FFMA R15, R49, R57, R15 ;  /* 0x00000039310f7223 */ /* 0x000fe2000000000f */
[----:B------:R-:W-:Y:S01]  /*7a90*/  FMUL R19, R47, R19 ;  /* 0x000000132f137220 */ /* 0x000fe20000400000 */
[----:B------:R-:W-:Y:S01]  /*7aa0*/  F2FP.BF16.F32.PACK_AB R7, R2, R0 ;  /* 0x000000000207723e */ /* 0x000fe200000010ff */
[----:B------:R-:W-:Y:S01]  /*7ab0*/  FFMA R12, R49, R58, R12 ;  /* 0x0000003a310c7223 */ /* 0x000fe2000000000c */
[----:B------:R-:W-:Y:S01]  /*7ac0*/  FMUL R16, R47, R20 ;  /* 0x000000142f107220 */ /* 0x000fe20000400000 */
[----:B------:R-:W-:Y:S01]  /*7ad0*/  FFMA R13, R49, R59, R13 ;  /* 0x0000003b310d7223 */ /* 0x000fe2000000000d */
[----:B------:R-:W-:Y:S01]  /*7ae0*/  FMUL R17, R47, R21 ;  /* 0x000000152f117220 */ /* 0x000fe20000400000 */
[----:B------:R1:W-:Y:S01]  /*7af0*/  STS.128 [R99+UR8], R4 ;  /* 0x0000000463007988 */ /* 0x0003e20008000c08 */
[----:B------:R-:W-:Y:S01]  /*7b00*/  SHF.L.U32 R68, R71, 0x10, RZ ;  /* 0x0000001047447819 */ /* 0x000fe200000006ff */
[----:B------:R-:W-:Y:S01]  /*7b10*/  FFMA R14, R49, R60, R14 ;  /* 0x0000003c310e7223 */ /* 0x000fe2000000000e */
[----:B------:R-:W-:Y:S01]  /*7b20*/  LOP3.LUT R69, R71, 0xffff0000, RZ, 0xc0, !PT ;  /* 0xffff000047457812 */ /* 0x000fe200078ec0ff */
[----:B------:R-:W-:Y:S01]  /*7b30*/  FMUL R18, R47, R22 ;  /* 0x000000162f127220 */ /* 0x000fe20000400000 */
[----:B------:R-:W-:Y:S01]  /*7b40*/  SHF.L.U32 R70, R76, 0x10, RZ ;  /* 0x000000104c467819 */ /* 0x000fe200000006ff */
[----:B------:R-:W-:Y:S01]  /*7b50*/  FFMA R19, R49, R61, R19 ;  /* 0x0000003d31137223 */ /* 0x000fe20000000013 */
[----:B------:R-:W-:Y:S01]  /*7b60*/  FMUL R23, R47, R23 ;  /* 0x000000172f177220 */ /* 0x000fe20000400000 */
[----:B------:R-:W-:Y:S01]  /*7b70*/  FFMA R16, R49, R62, R16 ;  /* 0x0000003e31107223 */ /* 0x000fe20000000010 */
[----:B------:R-:W-:Y:S01]  /*7b80*/  FMUL R20, R47, R24 ;  /* 0x000000182f147220 */ /* 0x000fe20000400000 */
[----:B------:R-:W-:Y:S01]  /*7b90*/  FFMA R17, R49, R63, R17 ;  /* 0x0000003f31117223 */ /* 0x000fe20000000011 */
[----:B------:R-:W-:Y:S01]  /*7ba0*/  FMUL R21, R47, R25 ;  /* 0x000000192f157220 */ /* 0x000fe20000400000 */
[----:B------:R-:W-:Y:S01]  /*7bb0*/  FFMA R18, R49, R64, R18 ;  /* 0x0000004031127223 */ /* 0x000fe20000000012 */
[----:B------:R-:W-:Y:S01]  /*7bc0*/  FMUL R22, R47, R26 ;  /* 0x0000001a2f167220 */ /* 0x000fe20000400000 */
[----:B------:R-:W-:Y:S01]  /*7bd0*/  F2FP.BF16.F32.PACK_AB R8, R10, R3 ;  /* 0x000000030a08723e */ /* 0x000fe200000010ff */
[----:B------:R-:W-:Y:S01]  /*7be0*/  FFMA R23, R49, R65, R23 ;  /* 0x0000004131177223 */ /* 0x000fe20000000017 */
[----:B------:R-:W-:Y:S01]  /*7bf0*/  F2FP.BF16.F32.PACK_AB R9, R15, R11 ;  /* 0x0000000b0f09723e */ /* 0x000fe200000010ff */
[----:B------:R-:W-:Y:S01]  /*7c00*/  FMUL R27, R47, R27 ;  /* 0x0000001b2f1b7220 */ /* 0x000fe20000400000 */
[----:B------:R-:W-:Y:S01]  /*7c10*/  F2FP.BF16.F32.PACK_AB R10, R13, R12 ;  /* 0x0000000c0d0a723e */ /* 0x000fe200000010ff */
[----:B------:R-:W-:Y:S01]  /*7c20*/  FFMA R20, R49, R66, R20 ;  /* 0x0000004231147223 */ /* 0x000fe20000000014 */
[----:B------:R-:W-:Y:S01]  /*7c30*/  F2FP.BF16.F32.PACK_AB R11, R19, R14 ;  /* 0x0000000e130b723e */ /* 0x000fe200000010ff */
[----:B------:R-:W-:Y:S01]  /*7c40*/  FMUL R24, R47, R28 ;  /* 0x0000001c2f187220 */ /* 0x000fe20000400000 */
[----:B------:R-:W-:Y:S01]  /*7c50*/  LOP3.LUT R71, R76, 0xffff0000, RZ, 0xc0, !PT ;  /* 0xffff00004c477812 */ /* 0x000fe200078ec0ff */
[----:B------:R-:W-:Y:S01]  /*7c60*/  FFMA R21, R49, R67, R21 ;  /* 0x0000004331157223 */ /* 0x000fe20000000015 */
[----:B------:R-:W-:Y:S01]  /*7c70*/  SHF.L.U32 R72, R77, 0x10, RZ ;  /* 0x000000104d487819 */ /* 0x000fe200000006ff */
[----:B------:R1:W-:Y:S01]  /*7c80*/  STS.128 [R106+0x10], R8 ;  /* 0x000010086a007388 */ /* 0x0003e20000000c00 */
[----:B------:R-:W-:Y:S01]  /*7c90*/  FMUL R25, R47, R29 ;  /* 0x0000001d2f197220 */ /* 0x000fe20000400000 */
[----:B------:R-:W-:Y:S01]  /*7ca0*/  FFMA R22, R49, R68, R22 ;  /* 0x0000004431167223 */ /* 0x000fe20000000016 */
[----:B------:R-:W-:Y:S01]  /*7cb0*/  LOP3.LUT R73, R77, 0xffff0000, RZ, 0xc0, !PT ;  /* 0xffff00004d497812 */ /* 0x000fe200078ec0ff */
[----:B------:R-:W-:Y:S01]  /*7cc0*/  FMUL R26, R47, R30 ;  /* 0x0000001e2f1a7220 */ /* 0x000fe20000400000 */
[----:B------:R-:W-:Y:S01]  /*7cd0*/  FFMA R27, R49, R69, R27 ;  /* 0x00000045311b7223 */ /* 0x000fe2000000001b */
[----:B------:R-:W-:Y:S01]  /*7ce0*/  FMUL R31, R47, R31 ;  /* 0x0000001f2f1f7220 */ /* 0x000fe20000400000 */
[----:B------:R-:W-:Y:S01]  /*7cf0*/  FFMA R24, R49, R70, R24 ;  /* 0x0000004631187223 */ /* 0x000fe20000000018 */
[----:B------:R-:W-:Y:S01]  /*7d00*/  FMUL R28, R47, R32 ;  /* 0x000000202f1c7220 */ /* 0x000fe20000400000 */
[----:B------:R-:W-:Y:S01]  /*7d10*/  FFMA R25, R49, R71, R25 ;  /* 0x0000004731197223 */ /* 0x000fe20000000019 */
[----:B------:R-:W-:Y:S01]  /*7d20*/  SHF.L.U32 R76, R79, 0x10, RZ ;  /* 0x000000104f4c7819 */ /* 0x000fe200000006ff */
[----:B------:R-:W-:Y:S01]  /*7d30*/  FMUL R29, R47, R33 ;  /* 0x000000212f1d7220 */ /* 0x000fe20000400000 */
[----:B------:R-:W-:Y:S01]  /*7d40*/  F2FP.BF16.F32.PACK_AB R16, R17, R16 ;  /* 0x000000101110723e */ /* 0x000fe200000010ff */
[----:B------:R-:W-:Y:S01]  /*7d50*/  FFMA R26, R49, R72, R26 ;  /* 0x00000048311a7223 */ /* 0x000fe2000000001a */
[----:B------:R-:W-:Y:S01]  /*7d60*/  LOP3.LUT R77, R79, 0xffff0000, RZ, 0xc0, !PT ;  /* 0xffff00004f4d7812 */ /* 0x000fe200078ec0ff */
[----:B------:R-:W-:Y:S01]  /*7d70*/  FMUL R30, R47, R34 ;  /* 0x000000222f1e7220 */ /* 0x000fe20000400000 */
[----:B------:R-:W-:Y:S01]  /*7d80*/  F2FP.BF16.F32.PACK_AB R17, R23, R18 ;  /* 0x000000121711723e */ /* 0x000fe200000010ff */
[----:B------:R-:W-:Y:S01]  /*7d90*/  FFMA R31, R49, R73, R31 ;  /* 0x00000049311f7223 */ /* 0x000fe2000000001f */
[----:B------:R-:W-:Y:S01]  /*7da0*/  FMUL R35, R47, R35 ;  /* 0x000000232f237220 */ /* 0x000fe20000400000 */
[----:B------:R-:W-:Y:S01]  /*7db0*/  F2FP.BF16.F32.PACK_AB R18, R21, R20 ;  /* 0x000000141512723e */ /* 0x000fe200000010ff */
[----:B------:R-:W-:Y:S01]  /*7dc0*/  FFMA R28, R49, R74, R28 ;  /* 0x0000004a311c7223 */ /* 0x000fe2000000001c */
[----:B------:R-:W-:Y:S01]  /*7dd0*/  F2FP.BF16.F32.PACK_AB R19, R27, R22 ;  /* 0x000000161b13723e */ /* 0x000fe200000010ff */
[C---:B------:R-:W-:Y:S01]  /*7de0*/  FFMA R29, R49.reuse, R75, R29 ;  /* 0x0000004b311d7223 */ /* 0x040fe2000000001d */
[C---:B------:R-:W-:Y:S01]  /*7df0*/  FFMA R30, R49.reuse, R76, R30 ;  /* 0x0000004c311e7223 */ /* 0x040fe2000000001e */
[----:B------:R-:W-:Y:S01]  /*7e00*/  FFMA R35, R49, R77, R35 ;  /* 0x0000004d31237223 */ /* 0x000fe20000000023 */
[----:B------:R-:W-:Y:S01]  /*7e10*/  F2FP.BF16.F32.PACK_AB R24, R25, R24 ;  /* 0x000000181918723e */ /* 0x000fe200000010ff */
[----:B------:R1:W-:Y:S01]  /*7e20*/  STS.128 [R105+0x20], R16 ;  /* 0x0000201069007388 */ /* 0x0003e20000000c00 */
[----:B------:R-:W-:Y:S02]  /*7e30*/  F2FP.BF16.F32.PACK_AB R25, R31, R26 ;  /* 0x0000001a1f19723e */ /* 0x000fe400000010ff */
[----:B------:R-:W-:Y:S02]  /*7e40*/  F2FP.BF16.F32.PACK_AB R26, R29, R28 ;  /* 0x0000001c1d1a723e */ /* 0x000fe400000010ff */
[----:B------:R-:W-:Y:S02]  /*7e50*/  F2FP.BF16.F32.PACK_AB R27, R35, R30 ;  /* 0x0000001e231b723e */ /* 0x000fe400000010ff */
[----:B------:R-:W-:Y:S05]  /*7e60*/  IADD3 R0, PT, PT, R98, R106, RZ ;  /* 0x0000006a62007210 */ /* 0x000fea0007ffe0ff */
        /* <DEDUP_REMOVED lines=9> */
[----:B------:R-:W-:Y:S02]  /*7f00*/  UIADD3 UR10, UP0, UPT, UR54, 0xa80, URZ ;  /* 0x00000a80360a7890 */ /* 0x000fe4000ff1e0ff */
[----:B------:R-:W-:Y:S02]  /*7f10*/  UIADD3 UR5, UPT, UPT, UR37, 0x20, URZ ;  /* 0x0000002025057890 */ /* 0x000fe4000fffe0ff */
[----:B------:R-:W-:Y:S02]  /*7f20*/  UIADD3 UR4, UPT, UPT, UR49, 0x200, UR8 ;  /* 0x0000020031047890 */ /* 0x000fe4000fffe008 */
[----:B------:R-:W-:Y:S01]  /*7f30*/  UIADD3.X UR11, UPT, UPT, URZ, UR55, URZ, UP0, !UPT ;  /* 0x00000037ff0b7290 */ /* 0x000fe200087fe4ff */
[----:B------:R-:W-:Y:S01]  /*7f40*/  UMOV UR6, UR38 ;  /* 0x0000002600067c82 */ /* 0x000fe20008000000 */
[----:B------:R-:W-:Y:S07]  /*7f50*/  UMOV UR7, UR44 ;  /* 0x0000002c00077c82 */ /* 0x000fee0008000000 */
[----:B------:R2:W-:Y:S02]  /*7f60*/  UTMASTG.3D [UR4], [UR10] ;  /* 0x000000040a0073b5 */ /* 0x0005e40008010000 */
[----:B--2---:R0:W-:Y:S02]  /*7f70*/  UTMACMDFLUSH ;  /* 0x00000000000079b7 */ /* 0x0041e40000000000 */
.L_x_122:
[----:B------:R-:W-:Y:S05]  /*7f80*/  BSYNC.RECONVERGENT B0 ;  /* 0x0000000000007941 */ /* 0x000fea0003800200 */
.L_x_121:
[----:B------:R-:W-:Y:S01]  /*7f90*/  UIADD3 UR39, UPT, UPT, UR39, 0x1, URZ ;  /* 0x0000000127277890 */ /* 0x000fe2000fffe0ff */
[----:B------:R-:W-:Y:S03]  /*7fa0*/  BSSY.RECONVERGENT B0, `(.L_x_123) ;  /* 0x0000008000007945 */ /* 0x000fe60003800200 */
[----:B------:R-:W-:Y:S04]  /*7fb0*/  UISETP.NE.AND UP0, UPT, UR39, 0x3, UPT ;  /* 0x000000032700788c */ /* 0x000fe8000bf05270 */
[----:B------:R-:W-:Y:S02]  /*7fc0*/  UISETP.EQ.XOR UP1, UPT, UR36, 0x3, !UP0 ;  /* 0x000000032400788c */ /* 0x000fe4000c722a70 */
[----:B------:R-:W-:Y:S02]  /*7fd0*/  USEL UR56, UR39, URZ, UP0 ;  /* 0x000000ff27387287 */ /* 0x000fe40008000000 */
[----:B------:R-:W-:Y:S04]  /*7fe0*/  USEL UR4, URZ, 0x1, !UP1 ;  /* 0x00000001ff047887 */ /* 0x000fe8000c800000 */
[----:B------:R-:W-:Y:S01]  /*7ff0*/  ULOP3.LUT UR52, UR52, UR4, URZ, 0x3c, !UPT ;  /* 0x0000000434347292 */ /* 0x000fe2000f8e3cff */
[----:B------:R-:W-:Y:S11]  /*8000*/  @P0 BRA `(.L_x_124) ;  /* 0x0000000000040947 */ /* 0x000ff60003800000 */
[----:B------:R-:W-:Y:S04]  /*8010*/  DEPBAR.LE SB0, 0x1 ;  /* 0x000080400000791a */ /* 0x000fe80000000000 */
.L_x_124:
[----:B------:R-:W-:Y:S05]  /*8020*/  BSYNC.RECONVERGENT B0 ;  /* 0x0000000000007941 */ /* 0x000fea0003800200 */
.L_x_123:
[----:B------:R-:W-:Y:S01]  /*8030*/  BAR.SYNC.DEFER_BLOCKING 0x1, 0x80 ;  /* 0x0042000000007b1d */ /* 0x000fe20000010000 */
[----:B------:R-:W-:Y:S01]  /*8040*/  UISETP.NE.AND UP0, UPT, UR51, -0x2, UPT ;  /* 0xfffffffe3300788c */ /* 0x000fe2000bf05270 */
[----:B------:R-:W-:Y:S08]  /*8050*/  IADD3 R45, PT, PT, R45, 0x1, RZ ;  /* 0x000000012d2d7810 */ /* 0x000ff00007ffe0ff */
[----:B------:R-:W-:Y:S05]  /*8060*/  BRA.U !UP0, `(.L_x_125) ;  /* 0x0000000108287547 */ /* 0x000fea000b800000 */
[----:B-1----:R-:W1:Y:S01]  /*8070*/  S2R R0, SR_CgaCtaId ;  /* 0x0000000000007919 */ /* 0x002e620000008800 */
[----:B------:R-:W-:Y:S01]  /*8080*/  ISETP.NE.AND P0, PT, R104, RZ, PT ;  /* 0x000000ff6800720c */ /* 0x000fe20003f05270 */
[----:B------:R-:W-:Y:S01]  /*8090*/  IMAD.U32 R2, RZ, RZ, UR50 ;  /* 0x00000032ff027e24 */ /* 0x000fe2000f8e00ff */
[----:B------:R-:W-:Y:S04]  /*80a0*/  UIADD3 UR50, UPT, UPT, UR50, 0x1, URZ ;  /* 0x0000000132327890 */ /* 0x000fe8000fffe0ff */
[----:B------:R-:W-:Y:S04]  /*80b0*/  UISETP.NE.AND UP0, UPT, UR50, 0x3, UPT ;  /* 0x000000033200788c */ /* 0x000fe8000bf05270 */
[----:B------:R-:W-:Y:S03]  /*80c0*/  USEL UR50, UR50, URZ, UP0 ;  /* 0x000000ff32327287 */ /* 0x000fe60008000000 */
[----:B------:R-:W-:Y:S05]  /*80d0*/  @P0 LEA R2, R2, UR49, 0x3 ;  /* 0x0000003102020c11 */ /* 0x000fea000f8e18ff */
[----:B------:R-:W-:Y:S05]  /*80e0*/  @P0 VIADD R2, R2, 0x98 ;  /* 0x0000009802020836 */ /* 0x000fea0000000000 */
[----:B-1----:R-:W-:Y:S04]  /*80f0*/  @P0 PRMT R0, R0, 0x654, R2 ;  /* 0x0000065400000816 */ /* 0x002fe80000000002 */
[----:B------:R2:W-:Y:S03]  /*8100*/  @P0 SYNCS.ARRIVE.TRANS64.RED.A1T0 RZ, [R0+URZ], RZ ;  /* 0x000000ff00ff09a7 */ /* 0x0005e600081004ff */
.L_x_125:
[----:B------:R-:W-:Y:S01]  /*8110*/  ISETP.NE.AND P2, PT, R101, RZ, PT ;  /* 0x000000ff6500720c */ /* 0x000fe20003f45270 */
[----:B-12---:R-:W-:Y:S01]  /*8120*/  IMAD.IADD R0, R44, 0x1, R87 ;  /* 0x000000012c007824 */ /* 0x006fe200078e0257 */
[----:B------:R-:W-:Y:S01]  /*8130*/  ISETP.NE.AND P0, PT, R103, 0x2, PT ;  /* 0x000000026700780c */ /* 0x000fe20003f05270 */
[----:B------:R-:W-:Y:S01]  /*8140*/  UIADD3 UR51, UPT, UPT, UR51, 0x2, URZ ;  /* 0x0000000233337890 */ /* 0x000fe2000fffe0ff */
[----:B------:R-:W-:Y:S01]  /*8150*/  ISETP.NE.AND P1, PT, R45, 0x2, PT ;  /* 0x000000022d00780c */ /* 0x000fe20003f25270 */
[----:B------:R-:W-:Y:S01]  /*8160*/  IMAD.IADD R24, R43, 0x1, R86 ;  /* 0x000000012b187824 */ /* 0x000fe200078e0256 */
[----:B------:R-:W-:Y:S02]  /*8170*/  R2UR UR27, R0 ;  /* 0x00000000001b72ca */ /* 0x000fe400000e0000 */
[----:B------:R-:W-:Y:S02]  /*8180*/  SEL R2, RZ, 0x1, P0 ;  /* 0x00000001ff027807 */ /* 0x000fe40000000000 */
[----:B------:R-:W-:Y:S02]  /*8190*/  SEL R0, RZ, 0x1, P1 ;  /* 0x00000001ff007807 */ /* 0x000fe40000800000 */
[----:B------:R-:W-:Y:S02]  /*81a0*/  LOP3.LUT R96, R96, R2, RZ, 0x3c, !PT ;  /* 0x0000000260607212 */ /* 0x000fe400078e3cff */
[----:B------:R-:W-:Y:S02]  /*81b0*/  @P2 R2UR UR44, R95 ;  /* 0x000000005f2c22ca */ /* 0x000fe400000e0000 */
[----:B------:R-:W-:Y:S02]  /*81c0*/  LOP3.LUT R97, R97, R0, RZ, 0x3c, !PT ;  /* 0x0000000061617212 */ /* 0x000fe400078e3cff */
[----:B------:R-:W-:Y:S02]  /*81d0*/  SEL R103, R103, RZ, P0 ;  /* 0x000000ff67677207 */ /* 0x000fe40000000000 */
[----:B------:R-:W-:Y:S01]  /*81e0*/  SEL R45, R45, RZ, P1 ;  /* 0x000000ff2d2d7207 */ /* 0x000fe20000800000 */
[----:B------:R-:W-:Y:S08]  /*81f0*/  @P2 BRA `(.L_x_126) ;  /* 0xffffffd800042947 */ /* 0x000ff0000383ffff */
[----:B------:R-:W-:-:S09]  /*8200*/  UISETP.NE.AND UP0, UPT, UR48, URZ, UPT ;  /* 0x000000ff3000728c */ /* 0x000fd2000bf05270 */
[----:B------:R-:W-:Y:S05]  /*8210*/  BRA.U !UP0, `(.L_x_127) ;  /* 0x0000000108487547 */ /* 0x000fea000b800000 */
[----:B------:R-:W1:Y:S02]  /*8220*/  LDCU.64 UR4, c[0x0][0xc90] ;  /* 0x00019200ff0477ac */ /* 0x000e640008000a00 */
[----:B-1----:R-:W-:-:S04]  /*8230*/  UISETP.NE.U32.AND UP0, UPT, UR4, URZ, UPT ;  /* 0x000000ff0400728c */ /* 0x002fc8000bf05070 */
[----:B------:R-:W-:-:S09]  /*8240*/  UISETP.NE.AND.EX UP0, UPT, UR5, URZ, UPT, UP0 ;  /* 0x000000ff0500728c */ /* 0x000fd2000bf05300 */
[----:B------:R-:W-:Y:S05]  /*8250*/  BRA.U UP0, `(.L_x_128) ;  /* 0x00000001000c7547 */ /* 0x000fea000b800000 */
[----:B------:R-:W-:-:S13]  /*8260*/  FSETP.NEU.AND P0, PT, R49, RZ, PT ;  /* 0x000000ff3100720b */ /* 0x000fda0003f0d000 */
[----:B------:R-:W-:Y:S05]  /*8270*/  @!P0 EXIT ;  /* 0x000000000000894d */ /* 0x000fea0003800000 */
[----:B------:R-:W-:Y:S05]  /*8280*/  BRA `(.L_x_127) ;  /* 0x00000000002c7947 */ /* 0x000fea0003800000 */
.L_x_128:
[----:B------:R-:W-:Y:S01]  /*8290*/  ISETP.NE.AND P0, PT, R102, RZ, PT ;  /* 0x000000ff6600720c */ /* 0x000fe20003f05270 */
[----:B------:R-:W-:-:S12]  /*82a0*/  BSSY.RECONVERGENT B0, `(.L_x_127) ;  /* 0x0000009000007945 */ /* 0x000fd80003800200 */
[----:B------:R-:W-:Y:S05]  /*82b0*/  @P0 BRA `(.L_x_129) ;  /* 0x0000000000140947 */ /* 0x000fea0003800000 */
[----:B------:R-:W1:Y:S02]  /*82c0*/  LDCU.64 UR4, c[0x0][0xc88] ;  /* 0x00019100ff0477ac */ /* 0x000e640008000a00 */
[----:B-1----:R-:W-:-:S04]  /*82d0*/  ISETP.NE.U32.AND P0, PT, RZ, UR4, PT ;  /* 0x00000004ff007c0c */ /* 0x002fc8000bf05070 */
[----:B------:R-:W-:-:S13]  /*82e0*/  ISETP.NE.AND.EX P0, PT, RZ, UR5, PT, P0 ;  /* 0x00000005ff007c0c */ /* 0x000fda000bf05300 */
[----:B------:R-:W-:Y:S05]  /*82f0*/  @!P0 EXIT ;  /* 0x000000000000894d */ /* 0x000fea0003800000 */
[----:B------:R-:W-:Y:S05]  /*8300*/  BRA `(.L_x_130) ;  /* 0x0000000000087947 */ /* 0x000fea0003800000 */
.L_x_129:
[----:B------:R-:W-:-:S13]  /*8310*/  FSETP.NEU.AND P0, PT, R49, RZ, PT ;  /* 0x000000ff3100720b */ /* 0x000fda0003f0d000 */
[----:B------:R-:W-:Y:S05]  /*8320*/  @!P0 EXIT ;  /* 0x000000000000894d */ /* 0x000fea0003800000 */
.L_x_130:
[----:B------:R-:W-:Y:S05]  /*8330*/  BSYNC.RECONVERGENT B0 ;  /* 0x0000000000007941 */ /* 0x000fea0003800200 */
.L_x_127:
[----:B------:R-:W-:Y:S01]  /*8340*/  ULEA UR4, UR50, UR49, 0x3 ;  /* 0x0000003132047291 */ /* 0x000fe2000f8e18ff */
[----:B------:R-:W-:-:S04]  /*8350*/  DEPBAR.LE SB0, 0x0 ;  /* 0x000080000000791a */ /* 0x000fc80000000000 */
[----:B------:R-:W-:-:S04]  /*8360*/  UIADD3 UR4, UPT, UPT, UR4, 0x98, URZ ;  /* 0x0000009804047890 */ /* 0x000fc8000fffe0ff */
[----:B------:R-:W-:-:S09]  /*8370*/  UPRMT UR4, UR45, 0x654, UR4 ;  /* 0x000006542d047896 */ /* 0x000fd20008000004 */
[----:B------:R-:W-:Y:S01]  /*8380*/  SYNCS.ARRIVE.TRANS64.RED.A1T0 RZ, [UR4], RZ ;  /* 0x000000ffffff79a7 */ /* 0x000fe20008100404 */
[----:B------:R-:W-:Y:S05]  /*8390*/  EXIT ;  /* 0x000000000000794d */ /* 0x000fea0003800000 */
.L_x_25:
[----:B-1----:R1:W2:Y:S02]  /*83a0*/  SYNCS.PHASECHK.TRANS64.TRYWAIT P0, [R2+URZ+0x110], R3 ;  /* 0x00011003020075a7 */ /* 0x0022a400080011ff */
[----:B--2---:R-:W-:Y:S05]  /*83b0*/  @!P0 NANOSLEEP.SYNCS 0x989680 ;  /* 0x009896800000895d */ /* 0x004fea0003900000 */
[----:B------:R-:W2:Y:S02]  /*83c0*/  @!P0 SYNCS.PHASECHK.TRANS64 P0, [R2+URZ+0x110], R3 ;  /* 0x00011003020085a7 */ /* 0x000ea400080010ff */
[----:B--2---:R-:W-:Y:S05]  /*83d0*/  @!P0 BRA `(.L_x_25) ;  /* 0xfffffffc00f08947 */ /* 0x004fea000383ffff */
[----:B------:R-:W-:Y:S05]  /*83e0*/  BRA `(.L_x_131) ;  /* 0xffffff9400547947 */ /* 0x000fea000383ffff */
.L_x_28:
[----:B------:R-:W-:-:S07]  /*83f0*/  MOV R2, UR41 ;  /* 0x0000002900027c02 */ /* 0x000fce0008000f00 */
.L_x_132:
[----:B-1----:R1:W2:Y:S02]  /*8400*/  SYNCS.PHASECHK.TRANS64.TRYWAIT P0, [R2+URZ+0x40], R4 ;  /* 0x00004004020075a7 */ /* 0x0022a400080011ff */
[----:B--2---:R-:W-:Y:S05]  /*8410*/  @!P0 NANOSLEEP.SYNCS 0x989680 ;  /* 0x009896800000895d */ /* 0x004fea0003900000 */
[----:B------:R-:W2:Y:S02]  /*8420*/  @!P0 SYNCS.PHASECHK.TRANS64 P0, [R2+URZ+0x40], R4 ;  /* 0x00004004020085a7 */ /* 0x000ea400080010ff */
[----:B--2---:R-:W-:Y:S05]  /*8430*/  @!P0 BRA `(.L_x_132) ;  /* 0xfffffffc00f08947 */ /* 0x004fea000383ffff */
[----:B------:R-:W-:Y:S05]  /*8440*/  BRA `(.L_x_27) ;  /* 0xffffff9400a47947 */ /* 0x000fea000383ffff */
.L_x_37:
[----:B------:R-:W-:-:S07]  /*8450*/  MOV R2, UR41 ;  /* 0x0000002900027c02 */ /* 0x000fce0008000f00 */
.L_x_133:
[----:B-1----:R1:W2:Y:S02]  /*8460*/  SYNCS.PHASECHK.TRANS64.TRYWAIT P0, [R2+URZ+0x40], R4 ;  /* 0x00004004020075a7 */ /* 0x0022a400080011ff */
[----:B--2---:R-:W-:Y:S05]  /*8470*/  @!P0 NANOSLEEP.SYNCS 0x989680 ;  /* 0x009896800000895d */ /* 0x004fea0003900000 */
[----:B------:R-:W2:Y:S02]  /*8480*/  @!P0 SYNCS.PHASECHK.TRANS64 P0, [R2+URZ+0x40], R4 ;  /* 0x00004004020085a7 */ /* 0x000ea400080010ff */
[----:B--2---:R-:W-:Y:S05]  /*8490*/  @!P0 BRA `(.L_x_133) ;  /* 0xfffffffc00f08947 */ /* 0x004fea000383ffff */
[----:B------:R-:W-:Y:S05]  /*84a0*/  BRA `(.L_x_36) ;  /* 0xffffff9800b47947 */ /* 0x000fea000383ffff */
.L_x_44:
[----:B-1----:R1:W2:Y:S02]  /*84b0*/  SYNCS.PHASECHK.TRANS64.TRYWAIT P0, [R2+URZ+0xc0], R3 ;  /* 0x0000c003020075a7 */ /* 0x0022a400080011ff */
[----:B--2---:R-:W-:Y:S05]  /*84c0*/  @!P0 NANOSLEEP.SYNCS 0x989680 ;  /* 0x009896800000895d */ /* 0x004fea0003900000 */
[----:B------:R-:W2:Y:S02]  /*84d0*/  @!P0 SYNCS.PHASECHK.TRANS64 P0, [R2+URZ+0xc0], R3 ;  /* 0x0000c003020085a7 */ /* 0x000ea400080010ff */
[----:B--2---:R-:W-:Y:S05]  /*84e0*/  @!P0 BRA `(.L_x_44) ;  /* 0xfffffffc00f08947 */ /* 0x004fea000383ffff */
[----:B------:R-:W-:Y:S05]  /*84f0*/  BRA `(.L_x_134) ;  /* 0xffffff9c00a87947 */ /* 0x000fea000383ffff */
.L_x_48:
[----:B----4-:R-:W-:-:S07]  /*8500*/  MOV R0, UR4 ;  /* 0x0000000400007c02 */ /* 0x010fce0008000f00 */
.L_x_135:
[----:B-1----:R1:W2:Y:S02]  /*8510*/  SYNCS.PHASECHK.TRANS64.TRYWAIT P0, [R0+URZ], R2 ;  /* 0x00000002000075a7 */ /* 0x0022a400080011ff */
[----:B--2---:R-:W-:Y:S05]  /*8520*/  @!P0 NANOSLEEP.SYNCS 0x989680 ;  /* 0x009896800000895d */ /* 0x004fea0003900000 */
[----:B------:R-:W2:Y:S02]  /*8530*/  @!P0 SYNCS.PHASECHK.TRANS64 P0, [R0+URZ], R2 ;  /* 0x00000002000085a7 */ /* 0x000ea400080010ff */
[----:B--2---:R-:W-:Y:S05]  /*8540*/  @!P0 BRA `(.L_x_135) ;  /* 0xfffffffc00f08947 */ /* 0x004fea000383ffff */
[----:B------:R-:W-:Y:S05]  /*8550*/  BRA `(.L_x_136) ;  /* 0xffffffa4001c7947 */ /* 0x000fea000383ffff */
.L_x_49:
[----:B----4-:R-:W-:-:S07]  /*8560*/  MOV R0, UR4 ;  /* 0x0000000400007c02 */ /* 0x010fce0008000f00 */
.L_x_137:
[----:B-1----:R1:W2:Y:S02]  /*8570*/  SYNCS.PHASECHK.TRANS64.TRYWAIT P0, [R0+URZ], R3 ;  /* 0x00000003000075a7 */ /* 0x0022a400080011ff */
[----:B--2---:R-:W-:Y:S05]  /*8580*/  @!P0 NANOSLEEP.SYNCS 0x989680 ;  /* 0x009896800000895d */ /* 0x004fea0003900000 */
[----:B------:R-:W2:Y:S02]  /*8590*/  @!P0 SYNCS.PHASECHK.TRANS64 P0, [R0+URZ], R3 ;  /* 0x00000003000085a7 */ /* 0x000ea400080010ff */
[----:B--2---:R-:W-:Y:S05]  /*85a0*/  @!P0 BRA `(.L_x_137) ;  /* 0xfffffffc00f08947 */ /* 0x004fea000383ffff */
[----:B------:R-:W-:Y:S05]  /*85b0*/  BRA `(.L_x_138) ;  /* 0xffffffa400287947 */ /* 0x000fea000383ffff */
.L_x_50:
[----:B----4-:R-:W-:-:S07]  /*85c0*/  MOV R0, UR4 ;  /* 0x0000000400007c02 */ /* 0x010fce0008000f00 */
.L_x_139:
[----:B-1----:R1:W2:Y:S02]  /*85d0*/  SYNCS.PHASECHK.TRANS64.TRYWAIT P0, [R0+URZ], R3 ;  /* 0x00000003000075a7 */ /* 0x0022a400080011ff */
[----:B--2---:R-:W-:Y:S05]  /*85e0*/  @!P0 NANOSLEEP.SYNCS 0x989680 ;  /* 0x009896800000895d */ /* 0x004fea0003900000 */
[----:B------:R-:W2:Y:S02]  /*85f0*/  @!P0 SYNCS.PHASECHK.TRANS64 P0, [R0+URZ], R3 ;  /* 0x00000003000085a7 */ /* 0x000ea400080010ff */
[----:B--2---:R-:W-:Y:S05]  /*8600*/  @!P0 BRA `(.L_x_139) ;  /* 0xfffffffc00f08947 */ /* 0x004fea000383ffff */
[----:B------:R-:W-:Y:S05]  /*8610*/  BRA `(.L_x_140) ;  /* 0xffffffa400347947 */ /* 0x000fea000383ffff */
.L_x_51:
[----:B----4-:R-:W-:-:S07]  /*8620*/  MOV R0, UR4 ;  /* 0x0000000400007c02 */ /* 0x010fce0008000f00 */
.L_x_141:
[----:B-1----:R1:W2:Y:S02]  /*8630*/  SYNCS.PHASECHK.TRANS64.TRYWAIT P0, [R0+URZ], R3 ;  /* 0x00000003000075a7 */ /* 0x0022a400080011ff */
[----:B--2---:R-:W-:Y:S05]  /*8640*/  @!P0 NANOSLEEP.SYNCS 0x989680 ;  /* 0x009896800000895d */ /* 0x004fea0003900000 */
[----:B------:R-:W2:Y:S02]  /*8650*/  @!P0 SYNCS.PHASECHK.TRANS64 P0, [R0+URZ], R3 ;  /* 0x00000003000085a7 */ /* 0x000ea400080010ff */
[----:B--2---:R-:W-:Y:S05]  /*8660*/  @!P0 BRA `(.L_x_141) ;  /* 0xfffffffc00f08947 */ /* 0x004fea000383ffff */
[----:B------:R-:W-:Y:S05]  /*8670*/  BRA `(.L_x_142) ;  /* 0xffffffa400407947 */ /* 0x000fea000383ffff */
.L_x_52:
[----:B----4-:R-:W-:-:S07]  /*8680*/  MOV R0, UR4 ;  /* 0x0000000400007c02 */ /* 0x010fce0008000f00 */
.L_x_143:
[----:B-1----:R1:W2:Y:S02]  /*8690*/  SYNCS.PHASECHK.TRANS64.TRYWAIT P0, [R0+URZ], R3 ;  /* 0x00000003000075a7 */ /* 0x0022a400080011ff */
[----:B--2---:R-:W-:Y:S05]  /*86a0*/  @!P0 NANOSLEEP.SYNCS 0x989680 ;  /* 0x009896800000895d */ /* 0x004fea0003900000 */
[----:B------:R-:W2:Y:S02]  /*86b0*/  @!P0 SYNCS.PHASECHK.TRANS64 P0, [R0+URZ], R3 ;  /* 0x00000003000085a7 */ /* 0x000ea400080010ff */
[----:B--2---:R-:W-:Y:S05]  /*86c0*/  @!P0 BRA `(.L_x_143) ;  /* 0xfffffffc00f08947 */ /* 0x004fea000383ffff */
[----:B------:R-:W-:Y:S05]  /*86d0*/  BRA `(.L_x_144) ;  /* 0xffffffa4004c7947 */ /* 0x000fea000383ffff */
.L_x_53:
[----:B----4-:R-:W-:-:S07]  /*86e0*/  MOV R0, UR4 ;  /* 0x0000000400007c02 */ /* 0x010fce0008000f00 */
.L_x_145:
[----:B-1----:R1:W2:Y:S02]  /*86f0*/  SYNCS.PHASECHK.TRANS64.TRYWAIT P0, [R0+URZ], R3 ;  /* 0x00000003000075a7 */ /* 0x0022a400080011ff */
[----:B--2---:R-:W-:Y:S05]  /*8700*/  @!P0 NANOSLEEP.SYNCS 0x989680 ;  /* 0x009896800000895d */ /* 0x004fea0003900000 */
[----:B------:R-:W2:Y:S02]  /*8710*/  @!P0 SYNCS.PHASECHK.TRANS64 P0, [R0+URZ], R3 ;  /* 0x00000003000085a7 */ /* 0x000ea400080010ff */
[----:B--2---:R-:W-:Y:S05]  /*8720*/  @!P0 BRA `(.L_x_145) ;  /* 0xfffffffc00f08947 */ /* 0x004fea000383ffff */
[----:B------:R-:W-:Y:S05]  /*8730*/  BRA `(.L_x_146) ;  /* 0xffffffa400587947 */ /* 0x000fea000383ffff */
.L_x_54:
[----:B----4-:R-:W-:-:S07]  /*8740*/  MOV R0, UR4 ;  /* 0x0000000400007c02 */ /* 0x010fce0008000f00 */
.L_x_147:
[----:B-1----:R1:W2:Y:S02]  /*8750*/  SYNCS.PHASECHK.TRANS64.TRYWAIT P0, [R0+URZ], R3 ;  /* 0x00000003000075a7 */ /* 0x0022a400080011ff */
[----:B--2---:R-:W-:Y:S05]  /*8760*/  @!P0 NANOSLEEP.SYNCS 0x989680 ;  /* 0x009896800000895d */ /* 0x004fea0003900000 */
[----:B------:R-:W2:Y:S02]  /*8770*/  @!P0 SYNCS.PHASECHK.TRANS64 P0, [R0+URZ], R3 ;  /* 0x00000003000085a7 */ /* 0x000ea400080010ff */
[----:B--2---:R-:W-:Y:S05]  /*8780*/  @!P0 BRA `(.L_x_147) ;  /* 0xfffffffc00f08947 */ /* 0x004fea000383ffff */
[----:B------:R-:W-:Y:S05]  /*8790*/  BRA `(.L_x_148) ;  /* 0xffffffa400647947 */ /* 0x000fea000383ffff */
.L_x_57:
[----:B-1----:R1:W2:Y:S02]  /*87a0*/  SYNCS.PHASECHK.TRANS64.TRYWAIT P0, [R0+URZ+0x100], R4 ;  /* 0x00010004000075a7 */ /* 0x0022a400080011ff */
[----:B--2---:R-:W-:Y:S05]  /*87b0*/  @!P0 NANOSLEEP.SYNCS 0x989680 ;  /* 0x009896800000895d */ /* 0x004fea0003900000 */
[----:B------:R-:W2:Y:S02]  /*87c0*/  @!P0 SYNCS.PHASECHK.TRANS64 P0, [R0+URZ+0x100], R4 ;  /* 0x00010004000085a7 */ /* 0x000ea400080010ff */
[----:B--2---:R-:W-:Y:S05]  /*87d0*/  @!P0 BRA `(.L_x_57) ;  /* 0xfffffffc00f08947 */ /* 0x004fea000383ffff */
[----:B------:R-:W-:Y:S05]  /*87e0*/  BRA `(.L_x_149) ;  /* 0xffffffa400c47947 */ /* 0x000fea000383ffff */
.L_x_58:
[----:B------:R-:W-:-:S07]  /*87f0*/  MOV R0, UR5 ;  /* 0x0000000500007c02 */ /* 0x000fce0008000f00 */
.L_x_150:
[----:B-1----:R1:W2:Y:S02]  /*8800*/  SYNCS.PHASECHK.TRANS64.TRYWAIT P0, [R0+URZ+0xd0], R5 ;  /* 0x0000d005000075a7 */ /* 0x0022a400080011ff */
[----:B--2---:R-:W-:Y:S05]  /*8810*/  @!P0 NANOSLEEP.SYNCS 0x989680 ;  /* 0x009896800000895d */ /* 0x004fea0003900000 */
[----:B------:R-:W2:Y:S02]  /*8820*/  @!P0 SYNCS.PHASECHK.TRANS64 P0, [R0+URZ+0xd0], R5 ;  /* 0x0000d005000085a7 */ /* 0x000ea400080010ff */
[----:B--2---:R-:W-:Y:S05]  /*8830*/  @!P0 BRA `(.L_x_150) ;  /* 0xfffffffc00f08947 */ /* 0x004fea000383ffff */
[----:B------:R-:W-:Y:S05]  /*8840*/  BRA `(.L_x_151) ;  /* 0xffffffa400d47947 */ /* 0x000fea000383ffff */
.L_x_59:
[----:B-1----:R1:W2:Y:S02]  /*8850*/  SYNCS.PHASECHK.TRANS64.TRYWAIT P1, [R0+URZ+0xc0], R4 ;  /* 0x0000c004000075a7 */ /* 0x0022a400080211ff */
[----:B--2---:R-:W-:Y:S05]  /*8860*/  @!P1 NANOSLEEP.SYNCS 0x989680 ;  /* 0x009896800000995d */ /* 0x004fea0003900000 */
[----:B------:R-:W2:Y:S02]  /*8870*/  @!P1 SYNCS.PHASECHK.TRANS64 P1, [R0+URZ+0xc0], R4 ;  /* 0x0000c004000095a7 */ /* 0x000ea400080210ff */
[----:B--2---:R-:W-:Y:S05]  /*8880*/  @!P1 BRA `(.L_x_59) ;  /* 0xfffffffc00f09947 */ /* 0x004fea000383ffff */
[----:B------:R-:W-:Y:S05]  /*8890*/  BRA `(.L_x_152) ;  /* 0xffffffa800047947 */ /* 0x000fea000383ffff */
.L_x_62:
[----:B------:R-:W-:-:S07]  /*88a0*/  MOV R0, UR5 ;  /* 0x0000000500007c02 */ /* 0x000fce0008000f00 */
.L_x_153:
[----:B-1----:R1:W2:Y:S02]  /*88b0*/  SYNCS.PHASECHK.TRANS64.TRYWAIT P0, [R0+URZ+0xd0], R2 ;  /* 0x0000d002000075a7 */ /* 0x0022a400080011ff */
[----:B--2---:R-:W-:Y:S05]  /*88c0*/  @!P0 NANOSLEEP.SYNCS 0x989680 ;  /* 0x009896800000895d */ /* 0x004fea0003900000 */
[----:B------:R-:W2:Y:S02]  /*88d0*/  @!P0 SYNCS.PHASECHK.TRANS64 P0, [R0+URZ+0xd0], R2 ;  /* 0x0000d002000085a7 */ /* 0x000ea400080010ff */
[----:B--2---:R-:W-:Y:S05]  /*88e0*/  @!P0 BRA `(.L_x_153) ;  /* 0xfffffffc00f08947 */ /* 0x004fea000383ffff */
[----:B------:R-:W-:Y:S05]  /*88f0*/  BRA `(.L_x_61) ;  /* 0xffffffa800587947 */ /* 0x000fea000383ffff */
.L_x_69:
[----:B--2---:R2:W4:Y:S02]  /*8900*/  SYNCS.PHASECHK.TRANS64.TRYWAIT P0, [R2+URZ+0xc0], R3 ;  /* 0x0000c003020075a7 */ /* 0x00452400080011ff */
[----:B----4-:R-:W-:Y:S05]  /*8910*/  @!P0 NANOSLEEP.SYNCS 0x989680 ;  /* 0x009896800000895d */ /* 0x010fea0003900000 */
[----:B------:R-:W4:Y:S02]  /*8920*/  @!P0 SYNCS.PHASECHK.TRANS64 P0, [R2+URZ+0xc0], R3 ;  /* 0x0000c003020085a7 */ /* 0x000f2400080010ff */
[----:B----4-:R-:W-:Y:S05]  /*8930*/  @!P0 BRA `(.L_x_69) ;  /* 0xfffffffc00f08947 */ /* 0x010fea000383ffff */
[----:B------:R-:W-:Y:S05]  /*8940*/  BRA `(.L_x_154) ;  /* 0xffffffb000147947 */ /* 0x000fea000383ffff */
.L_x_72:
[----:B------:R-:W-:-:S07]  /*8950*/  MOV R3, UR16 ;  /* 0x0000001000037c02 */ /* 0x000fce0008000f00 */
.L_x_155:
[----:B--2---:R2:W3:Y:S02]  /*8960*/  SYNCS.PHASECHK.TRANS64.TRYWAIT P0, [R3+URZ+0xf0], R2 ;  /* 0x0000f002030075a7 */ /* 0x0044e400080011ff */
[----:B---3--:R-:W-:Y:S05]  /*8970*/  @!P0 NANOSLEEP.SYNCS 0x989680 ;  /* 0x009896800000895d */ /* 0x008fea0003900000 */
[----:B------:R-:W3:Y:S02]  /*8980*/  @!P0 SYNCS.PHASECHK.TRANS64 P0, [R3+URZ+0xf0], R2 ;  /* 0x0000f002030085a7 */ /* 0x000ee400080010ff */
[----:B---3--:R-:W-:Y:S05]  /*8990*/  @!P0 BRA `(.L_x_155) ;  /* 0xfffffffc00f08947 */ /* 0x008fea000383ffff */
[----:B------:R-:W-:Y:S05]  /*89a0*/  BRA `(.L_x_156) ;  /* 0xffffffb400787947 */ /* 0x000fea000383ffff */
.L_x_75:
[----:B------:R-:W-:Y:S07]  /*89b0*/  MOV R2, UR15 ;  /* 0x0000000f00027c02 */ /* 0x000fee0008000f00 */
.L_x_157:
[----:B--2---:R2:W3:Y:S02]  /*89c0*/  SYNCS.PHASECHK.TRANS64.TRYWAIT P0, [R2+URZ], R3 ;  /* 0x00000003020075a7 */ /* 0x0044e400080011ff */
[----:B---3--:R-:W-:Y:S05]  /*89d0*/  @!P0 NANOSLEEP.SYNCS 0x989680 ;  /* 0x009896800000895d */ /* 0x008fea0003900000 */
[----:B------:R-:W3:Y:S02]  /*89e0*/  @!P0 SYNCS.PHASECHK.TRANS64 P0, [R2+URZ], R3 ;  /* 0x00000003020085a7 */ /* 0x000ee400080010ff */
[----:B---3--:R-:W-:Y:S05]  /*89f0*/  @!P0 BRA `(.L_x_157) ;  /* 0xfffffffc00f08947 */ /* 0x008fea000383ffff */
[----:B------:R-:W-:Y:S05]  /*8a00*/  BRA `(.L_x_74) ;  /* 0xffffffb400e07947 */ /* 0x000fea000383ffff */
.L_x_78:
[----:B------:R-:W-:-:S07]  /*8a10*/  MOV R0, UR5 ;  /* 0x0000000500007c02 */ /* 0x000fce0008000f00 */
.L_x_158:
[----:B-1----:R1:W3:Y:S02]  /*8a20*/  SYNCS.PHASECHK.TRANS64.TRYWAIT P0, [R0+URZ], R2 ;  /* 0x00000002000075a7 */ /* 0x0022e400080011ff */
[----:B---3--:R-:W-:Y:S05]  /*8a30*/  @!P0 NANOSLEEP.SYNCS 0x989680 ;  /* 0x009896800000895d */ /* 0x008fea0003900000 */
[----:B------:R-:W3:Y:S02]  /*8a40*/  @!P0 SYNCS.PHASECHK.TRANS64 P0, [R0+URZ], R2 ;  /* 0x00000002000085a7 */ /* 0x000ee400080010ff */
[----:B---3--:R-:W-:Y:S05]  /*8a50*/  @!P0 BRA `(.L_x_158) ;  /* 0xfffffffc00f08947 */ /* 0x008fea000383ffff */
[----:B------:R-:W-:Y:S05]  /*8a60*/  BRA `(.L_x_159) ;  /* 0xffffffb800dc7947 */ /* 0x000fea000383ffff */
.L_x_79:
[----:B------:R-:W-:-:S07]  /*8a70*/  MOV R0, UR6 ;  /* 0x0000000600007c02 */ /* 0x000fce0008000f00 */
.L_x_160:
[----:B-1----:R1:W3:Y:S02]  /*8a80*/  SYNCS.PHASECHK.TRANS64.TRYWAIT P0, [R0+URZ], R2 ;  /* 0x00000002000075a7 */ /* 0x0022e400080011ff */
[----:B---3--:R-:W-:Y:S05]  /*8a90*/  @!P0 NANOSLEEP.SYNCS 0x989680 ;  /* 0x009896800000895d */ /* 0x008fea0003900000 */
[----:B------:R-:W3:Y:S02]  /*8aa0*/  @!P0 SYNCS.PHASECHK.TRANS64 P0, [R0+URZ], R2 ;  /* 0x00000002000085a7 */ /* 0x000ee400080010ff */
[----:B---3--:R-:W-:Y:S05]  /*8ab0*/  @!P0 BRA `(.L_x_160) ;  /* 0xfffffffc00f08947 */ /* 0x008fea000383ffff */
[----:B------:R-:W-:Y:S05]  /*8ac0*/  BRA `(.L_x_161) ;  /* 0xffffffb800e87947 */ /* 0x000fea000383ffff */
.L_x_84:
[----:B--2---:R2:W4:Y:S02]  /*8ad0*/  SYNCS.PHASECHK.TRANS64.TRYWAIT P0, [R0+URZ+0xc0], R2 ;  /* 0x0000c002000075a7 */ /* 0x00452400080011ff */
[----:B----4-:R-:W-:Y:S05]  /*8ae0*/  @!P0 NANOSLEEP.SYNCS 0x989680 ;  /* 0x009896800000895d */ /* 0x010fea0003900000 */
[----:B------:R-:W4:Y:S02]  /*8af0*/  @!P0 SYNCS.PHASECHK.TRANS64 P0, [R0+URZ+0xc0], R2 ;  /* 0x0000c002000085a7 */ /* 0x000f2400080010ff */
[----:B----4-:R-:W-:Y:S05]  /*8b00*/  @!P0 BRA `(.L_x_84) ;  /* 0xfffffffc00f08947 */ /* 0x010fea000383ffff */
[----:B------:R-:W-:Y:S05]  /*8b10*/  BRA `(.L_x_162) ;  /* 0xffffffbc00d07947 */ /* 0x000fea000383ffff */
.L_x_87:
[----:B------:R-:W-:Y:S07]  /*8b20*/  MOV R0, UR4 ;  /* 0x0000000400007c02 */ /* 0x000fee0008000f00 */
.L_x_163:
[----:B--2---:R2:W3:Y:S02]  /*8b30*/  SYNCS.PHASECHK.TRANS64.TRYWAIT P0, [R0+URZ+0xb8], R2 ;  /* 0x0000b802000075a7 */ /* 0x0044e400080011ff */
[----:B---3--:R-:W-:Y:S05]  /*8b40*/  @!P0 NANOSLEEP.SYNCS 0x989680 ;  /* 0x009896800000895d */ /* 0x008fea0003900000 */
[----:B------:R-:W3:Y:S02]  /*8b50*/  @!P0 SYNCS.PHASECHK.TRANS64 P0, [R0+URZ+0xb8], R2 ;  /* 0x0000b802000085a7 */ /* 0x000ee400080010ff */
[----:B---3--:R-:W-:Y:S05]  /*8b60*/  @!P0 BRA `(.L_x_163) ;  /* 0xfffffffc00f08947 */ /* 0x008fea000383ffff */
[----:B------:R-:W-:Y:S05]  /*8b70*/  BRA `(.L_x_86) ;  /* 0xffffffc000b07947 */ /* 0x000fea000383ffff */
.L_x_90:
[----:B------:R-:W-:Y:S07]  /*8b80*/  MOV R0, UR7 ;  /* 0x0000000700007c02 */ /* 0x000fee0008000f00 */
.L_x_164:
[----:B-1----:R1:W2:Y:S02]  /*8b90*/  SYNCS.PHASECHK.TRANS64.TRYWAIT P0, [R0+URZ+0x98], R9 ;  /* 0x00009809000075a7 */ /* 0x0022a400080011ff */
[----:B--2---:R-:W-:Y:S05]  /*8ba0*/  @!P0 NANOSLEEP.SYNCS 0x989680 ;  /* 0x009896800000895d */ /* 0x004fea0003900000 */
[----:B------:R-:W2:Y:S02]  /*8bb0*/  @!P0 SYNCS.PHASECHK.TRANS64 P0, [R0+URZ+0x98], R9 ;  /* 0x00009809000085a7 */ /* 0x000ea400080010ff */
[----:B--2---:R-:W-:Y:S05]  /*8bc0*/  @!P0 BRA `(.L_x_164) ;  /* 0xfffffffc00f08947 */ /* 0x004fea000383ffff */
[----:B------:R-:W-:Y:S05]  /*8bd0*/  BRA `(.L_x_165) ;  /* 0xffffffc400287947 */ /* 0x000fea000383ffff */
.L_x_91:
[----:B------:R-:W-:Y:S07]  /*8be0*/  MOV R0, UR5 ;  /* 0x0000000500007c02 */ /* 0x000fee0008000f00 */
.L_x_166:
[----:B-1----:R1:W2:Y:S02]  /*8bf0*/  SYNCS.PHASECHK.TRANS64.TRYWAIT P0, [R0+URZ+0x98], R24 ;  /* 0x00009818000075a7 */ /* 0x0022a400080011ff */
[----:B--2---:R-:W-:Y:S05]  /*8c00*/  @!P0 NANOSLEEP.SYNCS 0x989680 ;  /* 0x009896800000895d */ /* 0x004fea0003900000 */
[----:B------:R-:W2:Y:S02]  /*8c10*/  @!P0 SYNCS.PHASECHK.TRANS64 P0, [R0+URZ+0x98], R24 ;  /* 0x00009818000085a7 */ /* 0x000ea400080010ff */
[----:B--2---:R-:W-:Y:S05]  /*8c20*/  @!P0 BRA `(.L_x_166) ;  /* 0xfffffffc00f08947 */ /* 0x004fea000383ffff */
[----:B------:R-:W-:Y:S05]  /*8c30*/  BRA `(.L_x_167) ;  /* 0xffffffc400c87947 */ /* 0x000fea000383ffff */
.L_x_93:
[----:B------:R-:W-:-:S07]  /*8c40*/  MOV R0, UR5 ;  /* 0x0000000500007c02 */ /* 0x000fce0008000f00 */
.L_x_168:
[----:B-1----:R1:W3:Y:S02]  /*8c50*/  SYNCS.PHASECHK.TRANS64.TRYWAIT P0, [R0+URZ], R2 ;  /* 0x00000002000075a7 */ /* 0x0022e400080011ff */
[----:B---3--:R-:W-:Y:S05]  /*8c60*/  @!P0 NANOSLEEP.SYNCS 0x989680 ;  /* 0x009896800000895d */ /* 0x008fea0003900000 */
[----:B------:R-:W3:Y:S02]  /*8c70*/  @!P0 SYNCS.PHASECHK.TRANS64 P0, [R0+URZ], R2 ;  /* 0x00000002000085a7 */ /* 0x000ee400080010ff */
[----:B---3--:R-:W-:Y:S05]  /*8c80*/  @!P0 BRA `(.L_x_168) ;  /* 0xfffffffc00f08947 */ /* 0x008fea000383ffff */
[----:B------:R-:W-:Y:S05]  /*8c90*/  BRA `(.L_x_169) ;  /* 0xffffffc800547947 */ /* 0x000fea000383ffff */
.L_x_94:
[----:B------:R-:W-:-:S07]  /*8ca0*/  MOV R0, UR5 ;  /* 0x0000000500007c02 */ /* 0x000fce0008000f00 */
.L_x_170:
[----:B-1----:R1:W3:Y:S02]  /*8cb0*/  SYNCS.PHASECHK.TRANS64.TRYWAIT P0, [R0+URZ], R2 ;  /* 0x00000002000075a7 */ /* 0x0022e400080011ff */
[----:B---3--:R-:W-:Y:S05]  /*8cc0*/  @!P0 NANOSLEEP.SYNCS 0x989680 ;  /* 0x009896800000895d */ /* 0x008fea0003900000 */
[----:B------:R-:W3:Y:S02]  /*8cd0*/  @!P0 SYNCS.PHASECHK.TRANS64 P0, [R0+URZ], R2 ;  /* 0x00000002000085a7 */ /* 0x000ee400080010ff */
[----:B---3--:R-:W-:Y:S05]  /*8ce0*/  @!P0 BRA `(.L_x_170) ;  /* 0xfffffffc00f08947 */ /* 0x008fea000383ffff */
[----:B------:R-:W-:Y:S05]  /*8cf0*/  BRA `(.L_x_171) ;  /* 0xffffffc800607947 */ /* 0x000fea000383ffff */
.L_x_96:
[----:B--2---:R2:W4:Y:S02]  /*8d00*/  SYNCS.PHASECHK.TRANS64.TRYWAIT P0, [R0+URZ+0xc0], R2 ;  /* 0x0000c002000075a7 */ /* 0x00452400080011ff */
[----:B----4-:R-:W-:Y:S05]  /*8d10*/  @!P0 NANOSLEEP.SYNCS 0x989680 ;  /* 0x009896800000895d */ /* 0x010fea0003900000 */
[----:B------:R-:W4:Y:S02]  /*8d20*/  @!P0 SYNCS.PHASECHK.TRANS64 P0, [R0+URZ+0xc0], R2 ;  /* 0x0000c002000085a7 */ /* 0x000f2400080010ff */
[----:B----4-:R-:W-:Y:S05]  /*8d30*/  @!P0 BRA `(.L_x_96) ;  /* 0xfffffffc00f08947 */ /* 0x010fea000383ffff */
[----:B------:R-:W-:Y:S05]  /*8d40*/  BRA `(.L_x_172) ;  /* 0xffffffcc00447947 */ /* 0x000fea000383ffff */
.L_x_106:
[----:B-1----:R1:W3:Y:S02]  /*8d50*/  SYNCS.PHASECHK.TRANS64.TRYWAIT P1, [R0+URZ+0x80], R3 ;  /* 0x00008003000075a7 */ /* 0x0022e400080211ff */
[----:B---3--:R-:W-:Y:S05]  /*8d60*/  @!P1 NANOSLEEP.SYNCS 0x989680 ;  /* 0x009896800000995d */ /* 0x008fea0003900000 */
[----:B------:R-:W3:Y:S02]  /*8d70*/  @!P1 SYNCS.PHASECHK.TRANS64 P1, [R0+URZ+0x80], R3 ;  /* 0x00008003000095a7 */ /* 0x000ee400080210ff */
[----:B---3--:R-:W-:Y:S05]  /*8d80*/  @!P1 BRA `(.L_x_106) ;  /* 0xfffffffc00f09947 */ /* 0x008fea000383ffff */
[----:B------:R-:W-:Y:S05]  /*8d90*/  BRA `(.L_x_105) ;  /* 0xffffffd800707947 */ /* 0x000fea000383ffff */
.L_x_108:
[----:B-1----:R1:W4:Y:S02]  /*8da0*/  SYNCS.PHASECHK.TRANS64.TRYWAIT P0, [R73+URZ+0xe0], R2 ;  /* 0x0000e002490075a7 */ /* 0x00232400080011ff */
[----:B----4-:R-:W-:Y:S05]  /*8db0*/  @!P0 NANOSLEEP.SYNCS 0x989680 ;  /* 0x009896800000895d */ /* 0x010fea0003900000 */
[----:B------:R-:W4:Y:S02]  /*8dc0*/  @!P0 SYNCS.PHASECHK.TRANS64 P0, [R73+URZ+0xe0], R2 ;  /* 0x0000e002490085a7 */ /* 0x000f2400080010ff */
[----:B----4-:R-:W-:Y:S05]  /*8dd0*/  @!P0 BRA `(.L_x_108) ;  /* 0xfffffffc00f08947 */ /* 0x010fea000383ffff */
[----:B------:R-:W-:Y:S05]  /*8de0*/  BRA `(.L_x_107) ;  /* 0xffffffd800a87947 */ /* 0x000fea000383ffff */
.L_x_119:
[----:B--2---:R2:W4:Y:S02]  /*8df0*/  SYNCS.PHASECHK.TRANS64.TRYWAIT P0, [R3+URZ+0x80], R107 ;  /* 0x0000806b030075a7 */ /* 0x00452400080011ff */
[----:B----4-:R-:W-:Y:S05]  /*8e00*/  @!P0 NANOSLEEP.SYNCS 0x989680 ;  /* 0x009896800000895d */ /* 0x010fea0003900000 */
[----:B------:R-:W4:Y:S02]  /*8e10*/  @!P0 SYNCS.PHASECHK.TRANS64 P0, [R3+URZ+0x80], R107 ;  /* 0x0000806b030085a7 */ /* 0x000f2400080010ff */
[----:B----4-:R-:W-:Y:S05]  /*8e20*/  @!P0 BRA `(.L_x_119) ;  /* 0xfffffffc00f08947 */ /* 0x010fea000383ffff */
[----:B------:R-:W-:Y:S05]  /*8e30*/  BRA `(.L_x_118) ;  /* 0xffffffe400907947 */ /* 0x000fea000383ffff */
        .weak           $__internal_0_$__cuda_sm10x_tcgen05_guardrail_trap_col_being_dealloced_not_returned_by_alloc
        .type           $__internal_0_$__cuda_sm10x_tcgen05_guardrail_trap_col_being_dealloced_not_returned_by_alloc,@function
        .size           $__internal_0_$__cuda_sm10x_tcgen05_guardrail_trap_col_being_dealloced_not_returned_by_alloc,($__internal_1_$__cuda_sm10x_tcgen05_guardrail_trap_phase_invalid_during_alloc - $__internal_0_$__cuda_sm10x_tcgen05_guardrail_trap_col_being_dealloced_not_returned_by_alloc)
$__internal_0_$__cuda_sm10x_tcgen05_guardrail_trap_col_being_dealloced_not_returned_by_alloc:
[----:B------:R-:W-:Y:S05]  /*8e40*/  BPT.TRAP 0x1 ;  /* 0x000000040000795c */ /* 0x000fea0000300000 */
[----:B------:R-:W-:-:S04]  /*8e50*/  HFMA2 R3, -RZ, RZ, 0, 0 ;  /* 0x00000000ff037431 */ /* 0x000fc800000001ff */
[----:B------:R-:W-:Y:S05]  /*8e60*/  RET.REL.NODEC R2 `(_ZN7cutlass13device_kernelINS_4gemm6kernel13GemmUniversalIN4cute5tupleIJiiiiEEENS1_10collective13CollectiveMmaINS1_46MainloopSm100TmaUmmaWarpSpecializedBlockScaledILi8ELi2ELi2ENS5_IJNS4_1CILi1EEENSA_ILi4EEESB_EEEEENS5_IJNSA_ILi128EEENSA_ILi64EEESF_EEENS5_IJNS_12float_e4m3_tENS_13float_ue8m0_tEEEENS5_IJNS5_IJlSB_lEEENS4_6LayoutINS5_IJNS5_IJNS5_IJNSA_ILi32EEESC_EEEiEEESP_NS5_IJSB_iEEEEEENS5_IJNS5_IJNS5_IJNSA_ILi16EEESC_EEEiEEENS5_IJNS5_IJNSA_ILi0EEESB_EEENSA_ILi512EEEEEENS5_IJSV_iEEEEEEEEEEESK_S12_NS4_8TiledMMAINS4_8MMA_AtomIJNS4_21SM100_MMA_MXF8F6F4_SSISI_SI_fSJ_Li128ELi64ELNS4_4UMMA5MajorE0ELS17_0ELNS16_7ScaleInE0ELS18_0EEEEEENSM_INS5_IJSB_SB_SB_EEENS5_IJSV_SV_SV_EEEEENS5_IJNS4_10UnderscoreES1E_S1E_EEEEENS5_IJNS4_23SM90_TMA_LOAD_MULTICASTES1H_EEENS5_IJNS4_14ComposedLayoutINS4_7SwizzleILi3ELi4ELi3EEENS4_18smem_ptr_flag_bitsILi8EEENSM_INS5_IJNSA_ILi8EEESF_EEENS5_IJSF_SB_EEEEEEENSM_INS5_IJNS5_IJNS5_IJSO_SB_EEENS5_IJSN_SB_EEEEEESB_NS5_IJSC_SB_EEEEEENS5_IJNS5_IJNS5_IJST_SX_EEESW_EEESV_NS5_IJSB_SX_EEEEEEEEEEEvNS4_8identityENS5_IJNS4_13SM90_TMA_LOADES25_EEES23_vS24_EENS_8epilogue10collective18CollectiveEpilogueINS28_23Sm100TmaWarpSpecializedILi3ELi2ELi32ELb1ELb0EEEJSH_NS5_IJNSM_ISF_SB_EENSM_ISN_SB_EEEEENS_10bfloat16_tESL_S2G_SL_NS28_6fusion15FusionCallbacksIS2C_NS2H_17LinearCombinationIS2G_fS2G_fLNS_15FloatRoundStyleE2EEESH_S2F_JEEENS4_5SM1004TMEM4LOAD26SM100_TMEM_LOAD_32dp32b32xES25_NS1J_INS1K_ILi2ELi4ELi3EEENS1M_ILi16EEENSM_INS5_IJS1O_SN_EEES1U_EEEENS4_39AutoVectorizingCopyWithAssumedAlignmentILi128EEENS4_14SM90_TMA_STOREES2V_S2X_S2X_EEEvvEEEEvNT_6ParamsE) ;  /* 0xffffff7002647950 */ /* 0x000fea0003c3ffff */
        .weak           $__internal_1_$__cuda_sm10x_tcgen05_guardrail_trap_phase_invalid_during_alloc
        .type           $__internal_1_$__cuda_sm10x_tcgen05_guardrail_trap_phase_invalid_during_alloc,@function
        .size           $__internal_1_$__cuda_sm10x_tcgen05_guardrail_trap_phase_invalid_during_alloc,($__internal_2_$__cuda_sm10x_tcgen05_guardrail_trap_unallocated_columns_being_dealloced - $__internal_1_$__cuda_sm10x_tcgen05_guardrail_trap_phase_invalid_during_alloc)
$__internal_1_$__cuda_sm10x_tcgen05_guardrail_trap_phase_invalid_during_alloc:
[----:B------:R-:W-:Y:S05]  /*8e70*/  BPT.TRAP 0x1 ;  /* 0x000000040000795c */ /* 0x000fea0000300000 */
[----:B------:R-:W-:-:S04]  /*8e80*/  MOV R3, 0x0 ;  /* 0x0000000000037802 */ /* 0x000fc80000000f00 */
[----:B------:R-:W-:Y:S05]  /*8e90*/  RET.REL.NODEC R2 `(_ZN7cutlass13device_kernelINS_4gemm6kernel13GemmUniversalIN4cute5tupleIJiiiiEEENS1_10collective13CollectiveMmaINS1_46MainloopSm100TmaUmmaWarpSpecializedBlockScaledILi8ELi2ELi2ENS5_IJNS4_1CILi1EEENSA_ILi4EEESB_EEEEENS5_IJNSA_ILi128EEENSA_ILi64EEESF_EEENS5_IJNS_12float_e4m3_tENS_13float_ue8m0_tEEEENS5_IJNS5_IJlSB_lEEENS4_6LayoutINS5_IJNS5_IJNS5_IJNSA_ILi32EEESC_EEEiEEESP_NS5_IJSB_iEEEEEENS5_IJNS5_IJNS5_IJNSA_ILi16EEESC_EEEiEEENS5_IJNS5_IJNSA_ILi0EEESB_EEENSA_ILi512EEEEEENS5_IJSV_iEEEEEEEEEEESK_S12_NS4_8TiledMMAINS4_8MMA_AtomIJNS4_21SM100_MMA_MXF8F6F4_SSISI_SI_fSJ_Li128ELi64ELNS4_4UMMA5MajorE0ELS17_0ELNS16_7ScaleInE0ELS18_0EEEEEENSM_INS5_IJSB_SB_SB_EEENS5_IJSV_SV_SV_EEEEENS5_IJNS4_10UnderscoreES1E_S1E_EEEEENS5_IJNS4_23SM90_TMA_LOAD_MULTICASTES1H_EEENS5_IJNS4_14ComposedLayoutINS4_7SwizzleILi3ELi4ELi3EEENS4_18smem_ptr_flag_bitsILi8EEENSM_INS5_IJNSA_ILi8EEESF_EEENS5_IJSF_SB_EEEEEEENSM_INS5_IJNS5_IJNS5_IJSO_SB_EEENS5_IJSN_SB_EEEEEESB_NS5_IJSC_SB_EEEEEENS5_IJNS5_IJNS5_IJST_SX_EEESW_EEESV_NS5_IJSB_SX_EEEEEEEEEEEvNS4_8identityENS5_IJNS4_13SM90_TMA_LOADES25_EEES23_vS24_EENS_8epilogue10collective18CollectiveEpilogueINS28_23Sm100TmaWarpSpecializedILi3ELi2ELi32ELb1ELb0EEEJSH_NS5_IJNSM_ISF_SB_EENSM_ISN_SB_EEEEENS_10bfloat16_tESL_S2G_SL_NS28_6fusion15FusionCallbacksIS2C_NS2H_17LinearCombinationIS2G_fS2G_fLNS_15FloatRoundStyleE2EEESH_S2F_JEEENS4_5SM1004TMEM4LOAD26SM100_TMEM_LOAD_32dp32b32xES25_NS1J_INS1K_ILi2ELi4ELi3EEENS1M_ILi16EEENSM_INS5_IJS1O_SN_EEES1U_EEEENS4_39AutoVectorizingCopyWithAssumedAlignmentILi128EEENS4_14SM90_TMA_STOREES2V_S2X_S2X_EEEvvEEEEvNT_6ParamsE) ;  /* 0xffffff7002587950 */ /* 0x000fea0003c3ffff */
        .weak           $__internal_2_$__cuda_sm10x_tcgen05_guardrail_trap_unallocated_columns_being_dealloced
        .type           $__internal_2_$__cuda_sm10x_tcgen05_guardrail_trap_unallocated_columns_being_dealloced,@function
        .size           $__internal_2_$__cuda_sm10x_tcgen05_guardrail_trap_unallocated_columns_being_dealloced,(.L_x_174 - $__internal_2_$__cuda_sm10x_tcgen05_guardrail_trap_unallocated_columns_being_dealloced)
$__internal_2_$__cuda_sm10x_tcgen05_guardrail_trap_unallocated_columns_being_dealloced:
[----:B------:R-:W-:Y:S05]  /*8ea0*/  BPT.TRAP 0x1 ;  /* 0x000000040000795c */ /* 0x000fea0000300000 */
[----:B------:R-:W-:-:S04]  /*8eb0*/  HFMA2 R3, -RZ, RZ, 0, 0 ;  /* 0x00000000ff037431 */ /* 0x000fc800000001ff */
[----:B------:R-:W-:Y:S05]  /*8ec0*/  RET.REL.NODEC R2 `(_ZN7cutlass13device_kernelINS_4gemm6kernel13GemmUniversalIN4cute5tupleIJiiiiEEENS1_10collective13CollectiveMmaINS1_46MainloopSm100TmaUmmaWarpSpecializedBlockScaledILi8ELi2ELi2ENS5_IJNS4_1CILi1EEENSA_ILi4EEESB_EEEEENS5_IJNSA_ILi128EEENSA_ILi64EEESF_EEENS5_IJNS_12float_e4m3_tENS_13float_ue8m0_tEEEENS5_IJNS5_IJlSB_lEEENS4_6LayoutINS5_IJNS5_IJNS5_IJNSA_ILi32EEESC_EEEiEEESP_NS5_IJSB_iEEEEEENS5_IJNS5_IJNS5_IJNSA_ILi16EEESC_EEEiEEENS5_IJNS5_IJNSA_ILi0EEESB_EEENSA_ILi512EEEEEENS5_IJSV_iEEEEEEEEEEESK_S12_NS4_8TiledMMAINS4_8MMA_AtomIJNS4_21SM100_MMA_MXF8F6F4_SSISI_SI_fSJ_Li128ELi64ELNS4_4UMMA5MajorE0ELS17_0ELNS16_7ScaleInE0ELS18_0EEEEEENSM_INS5_IJSB_SB_SB_EEENS5_IJSV_SV_SV_EEEEENS5_IJNS4_10UnderscoreES1E_S1E_EEEEENS5_IJNS4_23SM90_TMA_LOAD_MULTICASTES1H_EEENS5_IJNS4_14ComposedLayoutINS4_7SwizzleILi3ELi4ELi3EEENS4_18smem_ptr_flag_bitsILi8EEENSM_INS5_IJNSA_ILi8EEESF_EEENS5_IJSF_SB_EEEEEEENSM_INS5_IJNS5_IJNS5_IJSO_SB_EEENS5_IJSN_SB_EEEEEESB_NS5_IJSC_SB_EEEEEENS5_IJNS5_IJNS5_IJST_SX_EEESW_EEESV_NS5_IJSB_SX_EEEEEEEEEEEvNS4_8identityENS5_IJNS4_13SM90_TMA_LOADES25_EEES23_vS24_EENS_8epilogue10collective18CollectiveEpilogueINS28_23Sm100TmaWarpSpecializedILi3ELi2ELi32ELb1ELb0EEEJSH_NS5_IJNSM_ISF_SB_EENSM_ISN_SB_EEEEENS_10bfloat16_tESL_S2G_SL_NS28_6fusion15FusionCallbacksIS2C_NS2H_17LinearCombinationIS2G_fS2G_fLNS_15FloatRoundStyleE2EEESH_S2F_JEEENS4_5SM1004TMEM4LOAD26SM100_TMEM_LOAD_32dp32b32xES25_NS1J_INS1K_ILi2ELi4ELi3EEENS1M_ILi16EEENSM_INS5_IJS1O_SN_EEES1U_EEEENS4_39AutoVectorizingCopyWithAssumedAlignmentILi128EEENS4_14SM90_TMA_STOREES2V_S2X_S2X_EEEvvEEEEvNT_6ParamsE) ;  /* 0xffffff70024c7950 */ /* 0x000fea0003c3ffff */
.L_x_173:
[----:B------:R-:W-:-:S00]  /*8ed0*/  BRA `(.L_x_173) ;  /* 0xfffffffc00fc7947 */ /* 0x000fc0000383ffff */
[----:B------:R-:W-:-:S00]  /*8ee0*/  NOP ;  /* 0x0000000000007918 */ /* 0x000fc00000000000 */
        /* <DEDUP_REMOVED lines=9> */
.L_x_174:


//--------------------- .nv.global.init           --------------------------
	.section	.nv.global.init,"aw",@progbits
.nv.global.init:
	.type		$str$27,@object
	.size		$str$27,($str$28 - $str$27)
$str$27:
        /*0000*/ 	.byte	0x28, 0x61, 0x64, 0x64, 0x72, 0x65, 0x73, 0x73, 0x20, 0x26, 0x20, 0x6d, 0x61, 0x73, 0x6b, 0x29
        /*0010*/ 	.byte	0x20, 0x3d, 0x3d, 0x20, 0x30, 0x00
	.type		$str$28,@object
	.size		$str$28,($str$26 - $str$28)
$str$28:
        /*0016*/ 	.byte	0x2f, 0x74, 0x6d, 0x70, 0x2f, 0x63, 0x75, 0x74, 0x6c, 0x61, 0x73, 0x73, 0x5f, 0x73, 0x77, 0x65
        /*0026*/ 	.byte	0x65, 0x70, 0x5f, 0x73, 0x72, 0x63, 0x2f, 0x69, 0x6e, 0x63, 0x6c, 0x75, 0x64, 0x65, 0x2f, 0x63
        /*0036*/ 	.byte	0x75, 0x74, 0x65, 0x2f, 0x70, 0x6f, 0x69, 0x6e, 0x74, 0x65, 0x72, 0x5f, 0x66, 0x6c, 0x61, 0x67
        /*0046*/ 	.byte	0x67, 0x65, 0x64, 0x2e, 0x68, 0x70, 0x70, 0x00
	.type		$str$26,@object
	.size		$str$26,($str$25 - $str$26)
$str$26:
        /*004e*/ 	.byte	0x2f, 0x74, 0x6d, 0x70, 0x2f, 0x63, 0x75, 0x74, 0x6c, 0x61, 0x73, 0x73, 0x5f, 0x73, 0x77, 0x65
        /*005e*/ 	.byte	0x65, 0x70, 0x5f, 0x73, 0x72, 0x63, 0x2f, 0x69, 0x6e, 0x63, 0x6c, 0x75, 0x64, 0x65, 0x2f, 0x63
        /*006e*/ 	.byte	0x75, 0x74, 0x65, 0x2f, 0x61, 0x74, 0x6f, 0x6d, 0x2f, 0x63, 0x6f, 0x70, 0x79, 0x5f, 0x74, 0x72
        /*007e*/ 	.byte	0x61, 0x69, 0x74, 0x73, 0x5f, 0x73, 0x6d, 0x31, 0x30, 0x30, 0x2e, 0x68, 0x70, 0x70, 0x00
	.type		$str$25,@object
	.size		$str$25,(__unnamed_1 - $str$25)
$str$25:
        /*008d*/ 	.byte	0x28, 0x28, 0x75, 0x69, 0x6e, 0x74, 0x33, 0x32, 0x5f, 0x74, 0x28, 0x74, 0x68, 0x72, 0x65, 0x61
        /*009d*/ 	.byte	0x64, 0x49, 0x64, 0x78, 0x2e, 0x78, 0x29, 0x20, 0x2f, 0x20, 0x33, 0x32, 0x29, 0x20, 0x25, 0x20
        /*00ad*/ 	.byte	0x34, 0x29, 0x20, 0x3d, 0x3d, 0x20, 0x28, 0x28, 0x28, 0x74, 0x6d, 0x65, 0x6d, 0x5f, 0x61, 0x64
        /*00bd*/ 	.byte	0x64, 0x72, 0x20, 0x3e, 0x3e, 0x20, 0x31, 0x36, 0x29, 0x20, 0x2f, 0x20, 0x33, 0x32, 0x29, 0x20
        /*00cd*/ 	.byte	0x25, 0x20, 0x34, 0x29, 0x00
	.type		__unnamed_1,@object
	.size		__unnamed_1,(__unnamed_2 - __unnamed_1)
__unnamed_1:
        /*00d2*/ 	.byte	0x61, 0x75, 0x74, 0x6f, 0x20, 0x63, 0x75, 0x74, 0x65, 0x3a, 0x3a, 0x61, 0x73, 0x5f, 0x70, 0x6f
        /* <DEDUP_REMOVED lines=24> */
        /*0262*/ 	.byte	0x34, 0x30, 0x39, 0x36, 0x3e, 0x3e, 0x3e, 0x3e, 0x5d, 0x00
	.type		__unnamed_2,@object
	.size		__unnamed_2,(.L_2 - __unnamed_2)
__unnamed_2:
        /* <DEDUP_REMOVED lines=42> */
        /*050c*/ 	.byte	0x3e, 0x3e, 0x5d, 0x00
.L_2:


//--------------------- .nv.shared._ZN7cutlass13device_kernelINS_4gemm6kernel13GemmUniversalIN4cute5tupleIJiiiiEEENS1_10collective13CollectiveMmaINS1_46MainloopSm100TmaUmmaWarpSpecializedBlockScaledILi8ELi2ELi2ENS5_IJNS4_1CILi1EEENSA_ILi4EEESB_EEEEENS5_IJNSA_ILi128EEENSA_ILi64EEESF_EEENS5_IJNS_12float_e4m3_tENS_13float_ue8m0_tEEEENS5_IJNS5_IJlSB_lEEENS4_6LayoutINS5_IJNS5_IJNS5_IJNSA_ILi32EEESC_EEEiEEESP_NS5_IJSB_iEEEEEENS5_IJNS5_IJNS5_IJNSA_ILi16EEESC_EEEiEEENS5_IJNS5_IJNSA_ILi0EEESB_EEENSA_ILi512EEEEEENS5_IJSV_iEEEEEEEEEEESK_S12_NS4_8TiledMMAINS4_8MMA_AtomIJNS4_21SM100_MMA_MXF8F6F4_SSISI_SI_fSJ_Li128ELi64ELNS4_4UMMA5MajorE0ELS17_0ELNS16_7ScaleInE0ELS18_0EEEEEENSM_INS5_IJSB_SB_SB_EEENS5_IJSV_SV_SV_EEEEENS5_IJNS4_10UnderscoreES1E_S1E_EEEEENS5_IJNS4_23SM90_TMA_LOAD_MULTICASTES1H_EEENS5_IJNS4_14ComposedLayoutINS4_7SwizzleILi3ELi4ELi3EEENS4_18smem_ptr_flag_bitsILi8EEENSM_INS5_IJNSA_ILi8EEESF_EEENS5_IJSF_SB_EEEEEEENSM_INS5_IJNS5_IJNS5_IJSO_SB_EEENS5_IJSN_SB_EEEEEESB_NS5_IJSC_SB_EEEEEENS5_IJNS5_IJNS5_IJST_SX_EEESW_EEESV_NS5_IJSB_SX_EEEEEEEEEEEvNS4_8identityENS5_IJNS4_13SM90_TMA_LOADES25_EEES23_vS24_EENS_8epilogue10collective18CollectiveEpilogueINS28_23Sm100TmaWarpSpecializedILi3ELi2ELi32ELb1ELb0EEEJSH_NS5_IJNSM_ISF_SB_EENSM_ISN_SB_EEEEENS_10bfloat16_tESL_S2G_SL_NS28_6fusion15FusionCallbacksIS2C_NS2H_17LinearCombinationIS2G_fS2G_fLNS_15FloatRoundStyleE2EEESH_S2F_JEEENS4_5SM1004TMEM4LOAD26SM100_TMEM_LOAD_32dp32b32xES25_NS1J_INS1K_ILi2ELi4ELi3EEENS1M_ILi16EEENSM_INS5_IJS1O_SN_EEES1U_EEEENS4_39AutoVectorizingCopyWithAssumedAlignmentILi128EEENS4_14SM90_TMA_STOREES2V_S2X_S2X_EEEvvEEEEvNT_6ParamsE --------------------------
	.section	.nv.shared._ZN7cutlass13device_kernelINS_4gemm6kernel13GemmUniversalIN4cute5tupleIJiiiiEEENS1_10collective13CollectiveMmaINS1_46MainloopSm100TmaUmmaWarpSpecializedBlockScaledILi8ELi2ELi2ENS5_IJNS4_1CILi1EEENSA_ILi4EEESB_EEEEENS5_IJNSA_ILi128EEENSA_ILi64EEESF_EEENS5_IJNS_12float_e4m3_tENS_13float_ue8m0_tEEEENS5_IJNS5_IJlSB_lEEENS4_6LayoutINS5_IJNS5_IJNS5_IJNSA_ILi32EEESC_EEEiEEESP_NS5_IJSB_iEEEEEENS5_IJNS5_IJNS5_IJNSA_ILi16EEESC_EEEiEEENS5_IJNS5_IJNSA_ILi0EEESB_EEENSA_ILi512EEEEEENS5_IJSV_iEEEEEEEEEEESK_S12_NS4_8TiledMMAINS4_8MMA_AtomIJNS4_21SM100_MMA_MXF8F6F4_SSISI_SI_fSJ_Li128ELi64ELNS4_4UMMA5MajorE0ELS17_0ELNS16_7ScaleInE0ELS18_0EEEEEENSM_INS5_IJSB_SB_SB_EEENS5_IJSV_SV_SV_EEEEENS5_IJNS4_10UnderscoreES1E_S1E_EEEEENS5_IJNS4_23SM90_TMA_LOAD_MULTICASTES1H_EEENS5_IJNS4_14ComposedLayoutINS4_7SwizzleILi3ELi4ELi3EEENS4_18smem_ptr_flag_bitsILi8EEENSM_INS5_IJNSA_ILi8EEESF_EEENS5_IJSF_SB_EEEEEEENSM_INS5_IJNS5_IJNS5_IJSO_SB_EEENS5_IJSN_SB_EEEEEESB_NS5_IJSC_SB_EEEEEENS5_IJNS5_IJNS5_IJST_SX_EEESW_EEESV_NS5_IJSB_SX_EEEEEEEEEEEvNS4_8identityENS5_IJNS4_13SM90_TMA_LOADES25_EEES23_vS24_EENS_8epilogue10collective18CollectiveEpilogueINS28_23Sm100TmaWarpSpecializedILi3ELi2ELi32ELb1ELb0EEEJSH_NS5_IJNSM_ISF_SB_EENSM_ISN_SB_EEEEENS_10bfloat16_tESL_S2G_SL_NS28_6fusion15FusionCallbacksIS2C_NS2H_17LinearCombinationIS2G_fS2G_fLNS_15FloatRoundStyleE2EEESH_S2F_JEEENS4_5SM1004TMEM4LOAD26SM100_TMEM_LOAD_32dp32b32xES25_NS1J_INS1K_ILi2ELi4ELi3EEENS1M_ILi16EEENSM_INS5_IJS1O_SN_EEES1U_EEEENS4_39AutoVectorizingCopyWithAssumedAlignmentILi128EEENS4_14SM90_TMA_STOREES2V_S2X_S2X_EEEvvEEEEvNT_6ParamsE,"aw",@nobits
	.sectionflags	@""
	.align	16
	.zero		1024


//--------------------- .nv.shared.reserved.0     --------------------------
	.section	.nv.shared.reserved.0,"aw",@nobits
	.weak		__nv_reservedSMEM_offset_0_alias
	.size		__nv_reservedSMEM_offset_0_alias, 0, 64
	.other		__nv_reservedSMEM_offset_0_alias,@"STO_CUDA_RESERVED_SHARED STV_DEFAULT"
__nv_reservedSMEM_offset_0_alias:
	.zero		0
.nv.shared.reserved.0:
	.zero		64
	.weak		__nv_reservedSMEM_tcgen05_partition
	.type		__nv_reservedSMEM_tcgen05_partition,@object
	.size		__nv_reservedSMEM_tcgen05_partition,(.L_0 - __nv_reservedSMEM_tcgen05_partition)
__nv_reservedSMEM_tcgen05_partition:
	.zero		32
.L_0:


//--------------------- .nv.global                --------------------------
	.section	.nv.global,"aw",@nobits
.nv.global:
	.type		_ZN40_INTERNAL_ec08522a_4_k_cu_d7aa45f4_295774cute1_E,@object
	.size		_ZN40_INTERNAL_ec08522a_4_k_cu_d7aa45f4_295774cute1_E,(_ZN40_INTERNAL_ec08522a_4_k_cu_d7aa45f4_295774cuda3std3__45__cpo6cbeginE - _ZN40_INTERNAL_ec08522a_4_k_cu_d7aa45f4_295774cute1_E)
_ZN40_INTERNAL_ec08522a_4_k_cu_d7aa45f4_295774cute1_E:
	.zero		1
	.type		_ZN40_INTERNAL_ec08522a_4_k_cu_d7aa45f4_295774cuda3std3__45__cpo6cbeginE,@object
	.size		_ZN40_INTERNAL_ec08522a_4_k_cu_d7aa45f4_295774cuda3std3__45__cpo6cbeginE,(_ZN40_INTERNAL_ec08522a_4_k_cu_d7aa45f4_295774cuda3std3__48in_placeE - _ZN40_INTERNAL_ec08522a_4_k_cu_d7aa45f4_295774cuda3std3__45__cpo6cbeginE)
_ZN40_INTERNAL_ec08522a_4_k_cu_d7aa45f4_295774cuda3std3__45__cpo6cbeginE:
	.zero		1
	.type		_ZN40_INTERNAL_ec08522a_4_k_cu_d7aa45f4_295774cuda3std3__48in_placeE,@object
	.size		_ZN40_INTERNAL_ec08522a_4_k_cu_d7aa45f4_295774cuda3std3__48in_placeE,(_ZN40_INTERNAL_ec08522a_4_k_cu_d7aa45f4_295774cuda3std6ranges3__45__cpo9iter_moveE - _ZN40_INTERNAL_ec08522a_4_k_cu_d7aa45f4_295774cuda3std3__48in_placeE)
_ZN40_INTERNAL_ec08522a_4_k_cu_d7aa45f4_295774cuda3std3__48in_placeE:
	.zero		1
	.type		_ZN40_INTERNAL_ec08522a_4_k_cu_d7aa45f4_295774cuda3std6ranges3__45__cpo9iter_moveE,@object
	.size		_ZN40_INTERNAL_ec08522a_4_k_cu_d7aa45f4_295774cuda3std6ranges3__45__cpo9iter_moveE,(_ZN40_INTERNAL_ec08522a_4_k_cu_d7aa45f4_295774cuda3std3__45__cpo5beginE - _ZN40_INTERNAL_ec08522a_4_k_cu_d7aa45f4_295774cuda3std6ranges3__45__cpo9iter_moveE)
_ZN40_INTERNAL_ec08522a_4_k_cu_d7aa45f4_295774cuda3std6ranges3__45__cpo9iter_moveE:
	.zero		1
	.type		_ZN40_INTERNAL_ec08522a_4_k_cu_d7aa45f4_295774cuda3std3__45__cpo5beginE,@object
	.size		_ZN40_INTERNAL_ec08522a_4_k_cu_d7aa45f4_295774cuda3std3__45__cpo5beginE,(_ZN40_INTERNAL_ec08522a_4_k_cu_d7aa45f4_295774cuda3std3__442_GLOBAL__N__ec08522a_4_k_cu_d7aa45f4_295776ignoreE - _ZN40_INTERNAL_ec08522a_4_k_cu_d7aa45f4_295774cuda3std3__45__cpo5beginE)
_ZN40_INTERNAL_ec08522a_4_k_cu_d7aa45f4_295774cuda3std3__45__cpo5beginE:
	.zero		1
	.type		_ZN40_INTERNAL_ec08522a_4_k_cu_d7aa45f4_295774cuda3std3__442_GLOBAL__N__ec08522a_4_k_cu_d7aa45f4_295776ignoreE,@object
	.size		_ZN40_INTERNAL_ec08522a_4_k_cu_d7aa45f4_295774cuda3std3__442_GLOBAL__N__ec08522a_4_k_cu_d7aa45f4_295776ignoreE,(_ZN40_INTERNAL_ec08522a_4_k_cu_d7aa45f4_295774cute7productE - _ZN40_INTERNAL_ec08522a_4_k_cu_d7aa45f4_295774cuda3std3__442_GLOBAL__N__ec08522a_4_k_cu_d7aa45f4_295776ignoreE)
_ZN40_INTERNAL_ec08522a_4_k_cu_d7aa45f4_295774cuda3std3__442_GLOBAL__N__ec08522a_4_k_cu_d7aa45f4_295776ignoreE:
	.zero		1
	.type		_ZN40_INTERNAL_ec08522a_4_k_cu_d7aa45f4_295774cute7productE,@object
	.size		_ZN40_INTERNAL_ec08522a_4_k_cu_d7aa45f4_295774cute7productE,(_ZN40_INTERNAL_ec08522a_4_k_cu_d7aa45f4_295774cuda3std3__45__cpo3endE - _ZN40_INTERNAL_ec08522a_4_k_cu_d7aa45f4_295774cute7productE)
_ZN40_INTERNAL_ec08522a_4_k_cu_d7aa45f4_295774cute7productE:
	.zero		1
	.type		_ZN40_INTERNAL_ec08522a_4_k_cu_d7aa45f4_295774cuda3std3__45__cpo3endE,@object
	.size		_ZN40_INTERNAL_ec08522a_4_k_cu_d7aa45f4_295774cuda3std3__45__cpo3endE,(_ZN40_INTERNAL_ec08522a_4_k_cu_d7aa45f4_295774cuda3std3__419piecewise_constructE - _ZN40_INTERNAL_ec08522a_4_k_cu_d7aa45f4_295774cuda3std3__45__cpo3endE)
_ZN40_INTERNAL_ec08522a_4_k_cu_d7aa45f4_295774cuda3std3__45__cpo3endE:
	.zero		1
	.type		_ZN40_INTERNAL_ec08522a_4_k_cu_d7aa45f4_295774cuda3std3__419piecewise_constructE,@object
	.size		_ZN40_INTERNAL_ec08522a_4_k_cu_d7aa45f4_295774cuda3std3__419piecewise_constructE,(_ZN40_INTERNAL_ec08522a_4_k_cu_d7aa45f4_295774cuda3std3__45__cpo4cendE - _ZN40_INTERNAL_ec08522a_4_k_cu_d7aa45f4_295774cuda3std3__419piecewise_constructE)
_ZN40_INTERNAL_ec08522a_4_k_cu_d7aa45f4_295774cuda3std3__419piecewise_constructE:
	.zero		1
	.type		_ZN40_INTERNAL_ec08522a_4_k_cu_d7aa45f4_295774cuda3std3__45__cpo4cendE,@object
	.size		_ZN40_INTERNAL_ec08522a_4_k_cu_d7aa45f4_295774cuda3std3__45__cpo4cendE,(_ZN40_INTERNAL_ec08522a_4_k_cu_d7aa45f4_295774cuda3std6ranges3__45__cpo4swapE - _ZN40_INTERNAL_ec08522a_4_k_cu_d7aa45f4_295774cuda3std3__45__cpo4cendE)
_ZN40_INTERNAL_ec08522a_4_k_cu_d7aa45f4_295774cuda3std3__45__cpo4cendE:
	.zero		1
	.type		_ZN40_INTERNAL_ec08522a_4_k_cu_d7aa45f4_295774cuda3std6ranges3__45__cpo4swapE,@object
	.size		_ZN40_INTERNAL_ec08522a_4_k_cu_d7aa45f4_295774cuda3std6ranges3__45__cpo4swapE,(.L_10 - _ZN40_INTERNAL_ec08522a_4_k_cu_d7aa45f4_295774cuda3std6ranges3__45__cpo4swapE)
_ZN40_INTERNAL_ec08522a_4_k_cu_d7aa45f4_295774cuda3std6ranges3__45__cpo4swapE:
	.zero		1
.L_10:


//--------------------- .nv.constant0._ZN7cutlass13device_kernelINS_4gemm6kernel13GemmUniversalIN4cute5tupleIJiiiiEEENS1_10collective13CollectiveMmaINS1_46MainloopSm100TmaUmmaWarpSpecializedBlockScaledILi8ELi2ELi2ENS5_IJNS4_1CILi1EEENSA_ILi4EEESB_EEEEENS5_IJNSA_ILi128EEENSA_ILi64EEESF_EEENS5_IJNS_12float_e4m3_tENS_13float_ue8m0_tEEEENS5_IJNS5_IJlSB_lEEENS4_6LayoutINS5_IJNS5_IJNS5_IJNSA_ILi32EEESC_EEEiEEESP_NS5_IJSB_iEEEEEENS5_IJNS5_IJNS5_IJNSA_ILi16EEESC_EEEiEEENS5_IJNS5_IJNSA_ILi0EEESB_EEENSA_ILi512EEEEEENS5_IJSV_iEEEEEEEEEEESK_S12_NS4_8TiledMMAINS4_8MMA_AtomIJNS4_21SM100_MMA_MXF8F6F4_SSISI_SI_fSJ_Li128ELi64ELNS4_4UMMA5MajorE0ELS17_0ELNS16_7ScaleInE0ELS18_0EEEEEENSM_INS5_IJSB_SB_SB_EEENS5_IJSV_SV_SV_EEEEENS5_IJNS4_10UnderscoreES1E_S1E_EEEEENS5_IJNS4_23SM90_TMA_LOAD_MULTICASTES1H_EEENS5_IJNS4_14ComposedLayoutINS4_7SwizzleILi3ELi4ELi3EEENS4_18smem_ptr_flag_bitsILi8EEENSM_INS5_IJNSA_ILi8EEESF_EEENS5_IJSF_SB_EEEEEEENSM_INS5_IJNS5_IJNS5_IJSO_SB_EEENS5_IJSN_SB_EEEEEESB_NS5_IJSC_SB_EEEEEENS5_IJNS5_IJNS5_IJST_SX_EEESW_EEESV_NS5_IJSB_SX_EEEEEEEEEEEvNS4_8identityENS5_IJNS4_13SM90_TMA_LOADES25_EEES23_vS24_EENS_8epilogue10collective18CollectiveEpilogueINS28_23Sm100TmaWarpSpecializedILi3ELi2ELi32ELb1ELb0EEEJSH_NS5_IJNSM_ISF_SB_EENSM_ISN_SB_EEEEENS_10bfloat16_tESL_S2G_SL_NS28_6fusion15FusionCallbacksIS2C_NS2H_17LinearCombinationIS2G_fS2G_fLNS_15FloatRoundStyleE2EEESH_S2F_JEEENS4_5SM1004TMEM4LOAD26SM100_TMEM_LOAD_32dp32b32xES25_NS1J_INS1K_ILi2ELi4ELi3EEENS1M_ILi16EEENSM_INS5_IJS1O_SN_EEES1U_EEEENS4_39AutoVectorizingCopyWithAssumedAlignmentILi128EEENS4_14SM90_TMA_STOREES2V_S2X_S2X_EEEvvEEEEvNT_6ParamsE --------------------------
	.section	.nv.constant0._ZN7cutlass13device_kernelINS_4gemm6kernel13GemmUniversalIN4cute5tupleIJiiiiEEENS1_10collective13CollectiveMmaINS1_46MainloopSm100TmaUmmaWarpSpecializedBlockScaledILi8ELi2ELi2ENS5_IJNS4_1CILi1EEENSA_ILi4EEESB_EEEEENS5_IJNSA_ILi128EEENSA_ILi64EEESF_EEENS5_IJNS_12float_e4m3_tENS_13float_ue8m0_tEEEENS5_IJNS5_IJlSB_lEEENS4_6LayoutINS5_IJNS5_IJNS5_IJNSA_ILi32EEESC_EEEiEEESP_NS5_IJSB_iEEEEEENS5_IJNS5_IJNS5_IJNSA_ILi16EEESC_EEEiEEENS5_IJNS5_IJNSA_ILi0EEESB_EEENSA_ILi512EEEEEENS5_IJSV_iEEEEEEEEEEESK_S12_NS4_8TiledMMAINS4_8MMA_AtomIJNS4_21SM100_MMA_MXF8F6F4_SSISI_SI_fSJ_Li128ELi64ELNS4_4UMMA5MajorE0ELS17_0ELNS16_7ScaleInE0ELS18_0EEEEEENSM_INS5_IJSB_SB_SB_EEENS5_IJSV_SV_SV_EEEEENS5_IJNS4_10UnderscoreES1E_S1E_EEEEENS5_IJNS4_23SM90_TMA_LOAD_MULTICASTES1H_EEENS5_IJNS4_14ComposedLayoutINS4_7SwizzleILi3ELi4ELi3EEENS4_18smem_ptr_flag_bitsILi8EEENSM_INS5_IJNSA_ILi8EEESF_EEENS5_IJSF_SB_EEEEEEENSM_INS5_IJNS5_IJNS5_IJSO_SB_EEENS5_IJSN_SB_EEEEEESB_NS5_IJSC_SB_EEEEEENS5_IJNS5_IJNS5_IJST_SX_EEESW_EEESV_NS5_IJSB_SX_EEEEEEEEEEEvNS4_8identityENS5_IJNS4_13SM90_TMA_LOADES25_EEES23_vS24_EENS_8epilogue10collective18CollectiveEpilogueINS28_23Sm100TmaWarpSpecializedILi3ELi2ELi32ELb1ELb0EEEJSH_NS5_IJNSM_ISF_SB_EENSM_ISN_SB_EEEEENS_10bfloat16_tESL_S2G_SL_NS28_6fusion15FusionCallbacksIS2C_NS2H_17LinearCombinationIS2G_fS2G_fLNS_15FloatRoundStyleE2EEESH_S2F_JEEENS4_5SM1004TMEM4LOAD26SM100_TMEM_LOAD_32dp32b32xES25_NS1J_INS1K_ILi2ELi4ELi3EEENS1M_ILi16EEENSM_INS5_IJS1O_SN_EEES1U_EEEENS4_39AutoVectorizingCopyWithAssumedAlignmentILi128EEENS4_14SM90_TMA_STOREES2V_S2X_S2X_EEEvvEEEEvNT_6ParamsE,"a",@progbits
	.sectionflags	@""
	.align	4
.nv.constant0._ZN7cutlass13device_kernelINS_4gemm6kernel13GemmUniversalIN4cute5tupleIJiiiiEEENS1_10collective13CollectiveMmaINS1_46MainloopSm100TmaUmmaWarpSpecializedBlockScaledILi8ELi2ELi2ENS5_IJNS4_1CILi1EEENSA_ILi4EEESB_EEEEENS5_IJNSA_ILi128EEENSA_ILi64EEESF_EEENS5_IJNS_12float_e4m3_tENS_13float_ue8m0_tEEEENS5_IJNS5_IJlSB_lEEENS4_6LayoutINS5_IJNS5_IJNS5_IJNSA_ILi32EEESC_EEEiEEESP_NS5_IJSB_iEEEEEENS5_IJNS5_IJNS5_IJNSA_ILi16EEESC_EEEiEEENS5_IJNS5_IJNSA_ILi0EEESB_EEENSA_ILi512EEEEEENS5_IJSV_iEEEEEEEEEEESK_S12_NS4_8TiledMMAINS4_8MMA_AtomIJNS4_21SM100_MMA_MXF8F6F4_SSISI_SI_fSJ_Li128ELi64ELNS4_4UMMA5MajorE0ELS17_0ELNS16_7ScaleInE0ELS18_0EEEEEENSM_INS5_IJSB_SB_SB_EEENS5_IJSV_SV_SV_EEEEENS5_IJNS4_10UnderscoreES1E_S1E_EEEEENS5_IJNS4_23SM90_TMA_LOAD_MULTICASTES1H_EEENS5_IJNS4_14ComposedLayoutINS4_7SwizzleILi3ELi4ELi3EEENS4_18smem_ptr_flag_bitsILi8EEENSM_INS5_IJNSA_ILi8EEESF_EEENS5_IJSF_SB_EEEEEEENSM_INS5_IJNS5_IJNS5_IJSO_SB_EEENS5_IJSN_SB_EEEEEESB_NS5_IJSC_SB_EEEEEENS5_IJNS5_IJNS5_IJST_SX_EEESW_EEESV_NS5_IJSB_SX_EEEEEEEEEEEvNS4_8identityENS5_IJNS4_13SM90_TMA_LOADES25_EEES23_vS24_EENS_8epilogue10collective18CollectiveEpilogueINS28_23Sm100TmaWarpSpecializedILi3ELi2ELi32ELb1ELb0EEEJSH_NS5_IJNSM_ISF_SB_EENSM_ISN_SB_EEEEENS_10bfloat16_tESL_S2G_SL_NS28_6fusion15FusionCallbacksIS2C_NS2H_17LinearCombinationIS2G_fS2G_fLNS_15FloatRoundStyleE2EEESH_S2F_JEEENS4_5SM1004TMEM4LOAD26SM100_TMEM_LOAD_32dp32b32xES25_NS1J_INS1K_ILi2ELi4ELi3EEENS1M_ILi16EEENSM_INS5_IJS1O_SN_EEES1U_EEEENS4_39AutoVectorizingCopyWithAssumedAlignmentILi128EEENS4_14SM90_TMA_STOREES2V_S2X_S2X_EEEvvEEEEvNT_6ParamsE:
	.zero		3968


//--------------------- SYMBOLS --------------------------

	.type		.nv.reservedSmem.offset0,@object
	.size		.nv.reservedSmem.offset0,0x4
	.type		.nv.reservedSmem.cap,@object
	.size		.nv.reservedSmem.cap,0x4
	.type		__assertfail,@function
